	.headerflags	@"EF_CUDA_TEXMODE_UNIFIED EF_CUDA_64BIT_ADDRESS EF_CUDA_ACCELERATORS EF_CUDA_SM90 EF_CUDA_VIRTUAL_SM(EF_CUDA_SM90)"
	.elftype	@"ET_EXEC"


//--------------------- .nv.info                  --------------------------
	.section	.nv.info,"",@"SHT_CUDA_INFO"
	.align	4


	//----- nvinfo : EIATTR_REGCOUNT
	.align		4
        /*0000*/ 	.byte	0x04, 0x2f
        /*0002*/ 	.short	(.L_3 - .L_2)
	.align		4
.L_2:
        /*0004*/ 	.word	index@(triton_poi_fused_clone_6)
        /*0008*/ 	.word	0x00000020


	//----- nvinfo : EIATTR_MIN_STACK_SIZE
	.align		4
.L_3:
        /*000c*/ 	.byte	0x04, 0x12
        /*000e*/ 	.short	(.L_5 - .L_4)
	.align		4
.L_4:
        /*0010*/ 	.word	index@(triton_poi_fused_clone_6)
        /*0014*/ 	.word	0x00000028


	//----- nvinfo : EIATTR_FRAME_SIZE
	.align		4
.L_5:
        /*0018*/ 	.byte	0x04, 0x11
        /*001a*/ 	.short	(.L_7 - .L_6)
	.align		4
.L_6:
        /*001c*/ 	.word	index@(triton_poi_fused_clone_6)
        /*0020*/ 	.word	0x00000028


	//----- nvinfo : EIATTR_MIN_STACK_SIZE
	.align		4
.L_7:
        /*0024*/ 	.byte	0x04, 0x12
        /*0026*/ 	.short	(.L_9 - .L_8)
	.align		4
.L_8:
        /*0028*/ 	.word	index@(triton_poi_fused_clone_6)
        /*002c*/ 	.word	0x00000028
.L_9:


//--------------------- .nv.info.triton_poi_fused_clone_6 --------------------------
	.section	.nv.info.triton_poi_fused_clone_6,"",@"SHT_CUDA_INFO"
	.sectionflags	@""
	.align	4


	//----- nvinfo : EIATTR_CUDA_API_VERSION
	.align		4
        /*0000*/ 	.byte	0x04, 0x37
        /*0002*/ 	.short	(.L_11 - .L_10)
.L_10:
        /*0004*/ 	.word	0x0000007c


	//----- nvinfo : EIATTR_KPARAM_INFO
	.align		4
.L_11:
        /*0008*/ 	.byte	0x04, 0x17
        /*000a*/ 	.short	(.L_13 - .L_12)
.L_12:
        /*000c*/ 	.word	0x00000000
        /*0010*/ 	.short	0x0005
        /*0012*/ 	.short	0x0020
        /*0014*/ 	.byte	0x00, 0xf4, 0x21, 0x00


	//----- nvinfo : EIATTR_KPARAM_INFO
	.align		4
.L_13:
        /*0018*/ 	.byte	0x04, 0x17
        /*001a*/ 	.short	(.L_15 - .L_14)
.L_14:
        /*001c*/ 	.word	0x00000000
        /*0020*/ 	.short	0x0004
        /*0022*/ 	.short	0x001c
        /*0024*/ 	.byte	0x00, 0xf0, 0x11, 0x00


	//----- nvinfo : EIATTR_KPARAM_INFO
	.align		4
.L_15:
        /*0028*/ 	.byte	0x04, 0x17
        /*002a*/ 	.short	(.L_17 - .L_16)
.L_16:
        /*002c*/ 	.word	0x00000000
        /*0030*/ 	.short	0x0003
        /*0032*/ 	.short	0x0018
        /*0034*/ 	.byte	0x00, 0xf0, 0x11, 0x00


	//----- nvinfo : EIATTR_KPARAM_INFO
	.align		4
.L_17:
        /*0038*/ 	.byte	0x04, 0x17
        /*003a*/ 	.short	(.L_19 - .L_18)
.L_18:
        /*003c*/ 	.word	0x00000000
        /*0040*/ 	.short	0x0002
        /*0042*/ 	.short	0x0010
        /*0044*/ 	.byte	0x00, 0xf4, 0x21, 0x00


	//----- nvinfo : EIATTR_KPARAM_INFO
	.align		4
.L_19:
        /*0048*/ 	.byte	0x04, 0x17
        /*004a*/ 	.short	(.L_21 - .L_20)
.L_20:
        /*004c*/ 	.word	0x00000000
        /*0050*/ 	.short	0x0001
        /*0052*/ 	.short	0x0008
        /*0054*/ 	.byte	0x00, 0xf4, 0x21, 0x00


	//----- nvinfo : EIATTR_KPARAM_INFO
	.align		4
.L_21:
        /*0058*/ 	.byte	0x04, 0x17
        /*005a*/ 	.short	(.L_23 - .L_22)
.L_22:
        /*005c*/ 	.word	0x00000000
        /*0060*/ 	.short	0x0000
        /*0062*/ 	.short	0x0000
        /*0064*/ 	.byte	0x00, 0xf4, 0x21, 0x00


	//----- nvinfo : EIATTR_SPARSE_MMA_MASK
	.align		4
.L_23:
        /*0068*/ 	.byte	0x03, 0x50
        /*006a*/ 	.short	0x0000


	//----- nvinfo : EIATTR_MAXREG_COUNT
	.align		4
        /*006c*/ 	.byte	0x03, 0x1b
        /*006e*/ 	.short	0x00ff


	//----- nvinfo : EIATTR_EXIT_INSTR_OFFSETS
	.align		4
        /*0070*/ 	.byte	0x04, 0x1c
        /*0072*/ 	.short	(.L_25 - .L_24)


	//   ....[0]....
.L_24:
        /*0074*/ 	.word	0x00004890


	//----- nvinfo : EIATTR_REQNTID
	.align		4
.L_25:
        /*0078*/ 	.byte	0x04, 0x10
        /*007a*/ 	.short	(.L_27 - .L_26)
.L_26:
        /*007c*/ 	.word	0x00000080
        /*0080*/ 	.word	0x00000001
        /*0084*/ 	.word	0x00000001


	//----- nvinfo : EIATTR_CRS_STACK_SIZE
	.align		4
.L_27:
        /*0088*/ 	.byte	0x04, 0x1e
        /*008a*/ 	.short	(.L_29 - .L_28)
.L_28:
        /*008c*/ 	.word	0x00000000


	//----- nvinfo : EIATTR_CBANK_PARAM_SIZE
	.align		4
.L_29:
        /*0090*/ 	.byte	0x03, 0x19
        /*0092*/ 	.short	0x0028


	//----- nvinfo : EIATTR_PARAM_CBANK
	.align		4
        /*0094*/ 	.byte	0x04, 0x0a
        /*0096*/ 	.short	(.L_31 - .L_30)
	.align		4
.L_30:
        /*0098*/ 	.word	index@(.nv.constant0.triton_poi_fused_clone_6)
        /*009c*/ 	.short	0x0210
        /*009e*/ 	.short	0x0028


	//----- nvinfo : EIATTR_SW_WAR
	.align		4
.L_31:
        /*00a0*/ 	.byte	0x04, 0x36
        /*00a2*/ 	.short	(.L_33 - .L_32)
.L_32:
        /*00a4*/ 	.word	0x00000008
.L_33:


//--------------------- .nv.callgraph             --------------------------
	.section	.nv.callgraph,"",@"SHT_CUDA_CALLGRAPH"
	.align	4
	.sectionentsize	8
	.align		4
        /*0000*/ 	.word	0x00000000
	.align		4
        /*0004*/ 	.word	0xffffffff
	.align		4
        /*0008*/ 	.word	0x00000000
	.align		4
        /*000c*/ 	.word	0xfffffffe
	.align		4
        /*0010*/ 	.word	0x00000000
	.align		4
        /*0014*/ 	.word	0xfffffffd
	.align		4
        /*0018*/ 	.word	0x00000000
	.align		4
        /*001c*/ 	.word	0xfffffffc


//--------------------- .nv.constant4             --------------------------
	.section	.nv.constant4,"a",@progbits
	.align	8
	.align		8
.nv.constant4:
        /*0000*/ 	.dword	_$_str
	.align		8
        /*0008*/ 	.dword	__cudart_i2opi_f


//--------------------- .text.triton_poi_fused_clone_6 --------------------------
	.section	.text.triton_poi_fused_clone_6,"ax",@progbits
	.align	128
        .global         triton_poi_fused_clone_6
        .type           triton_poi_fused_clone_6,@function
        .size           triton_poi_fused_clone_6,(.L_x_37 - triton_poi_fused_clone_6)
        .other          triton_poi_fused_clone_6,@"STO_CUDA_ENTRY STV_DEFAULT"
triton_poi_fused_clone_6:
.text.triton_poi_fused_clone_6:
[----:B------:R-:W0:Y:S01]  /*0000*/  LDC R1, c[0x0][0x28] ;  /* 0x00000a00ff017b82 */ /* 0x000e220000000800 */
[----:B------:R-:W1:Y:S07]  /*0010*/  S2R R0, SR_TID.X ;  /* 0x0000000000007919 */ /* 0x000e6e0000002100 */
[----:B------:R-:W2:Y:S01]  /*0020*/  LDC.64 R16, c[0x0][0x218] ;  /* 0x00008600ff107b82 */ /* 0x000ea20000000a00 */
[----:B------:R-:W-:Y:S01]  /*0030*/  ULDC UR6, c[0x0][0x228] ;  /* 0x00008a0000067ab9 */ /* 0x000fe20000000800 */
[----:B------:R-:W-:Y:S01]  /*0040*/  ULDC.64 UR4, c[0x0][0x208] ;  /* 0x0000820000047ab9 */ /* 0x000fe20000000a00 */
[----:B------:R-:W3:Y:S01]  /*0050*/  S2R R3, SR_CTAID.X ;  /* 0x0000000000037919 */ /* 0x000ee20000002500 */
[----:B0-----:R-:W-:-:S02]  /*0060*/  VIADD R1, R1, 0xffffffd8 ;  /* 0xffffffd801017836 */ /* 0x001fc40000000000 */
[----:B-1----:R-:W-:Y:S01]  /*0070*/  IMAD.SHL.U32 R0, R0, 0x4, RZ ;  /* 0x0000000400007824 */ /* 0x002fe200078e00ff */
[----:B---3--:R-:W-:-:S04]  /*0080*/  SHF.R.S32.HI R9, RZ, 0x16, R3 ;  /* 0x00000016ff097819 */ /* 0x008fc80000011403 */
[----:B------:R-:W-:Y:S02]  /*0090*/  LOP3.LUT R0, R0, 0x1fc, RZ, 0xc0, !PT ;  /* 0x000001fc00007812 */ /* 0x000fe400078ec0ff */
[----:B------:R-:W-:-:S03]  /*00a0*/  SGXT R9, R9, 0x1 ;  /* 0x000000010909781a */ /* 0x000fc60000000200 */
[----:B------:R-:W-:-:S04]  /*00b0*/  IMAD R4, R3, 0x200, R0 ;  /* 0x0000020003047824 */ /* 0x000fc800078e0200 */
[----:B------:R-:W-:Y:S01]  /*00c0*/  VIADD R7, R4, 0x3 ;  /* 0x0000000304077836 */ /* 0x000fe20000000000 */
[----:B------:R-:W-:Y:S02]  /*00d0*/  LEA.HI R0, R9, R4, RZ, 0x7 ;  /* 0x0000000409007211 */ /* 0x000fe400078f38ff */
[----:B------:R-:W-:Y:S02]  /*00e0*/  IADD3 R3, R4, 0x2, RZ ;  /* 0x0000000204037810 */ /* 0x000fe40007ffe0ff */
[----:B------:R-:W-:-:S05]  /*00f0*/  LOP3.LUT R5, R0, 0xffffff80, RZ, 0xc0, !PT ;  /* 0xffffff8000057812 */ /* 0x000fca00078ec0ff */
[----:B------:R-:W-:-:S05]  /*0100*/  IMAD.IADD R5, R4, 0x1, -R5 ;  /* 0x0000000104057824 */ /* 0x000fca00078e0a05 */
[----:B------:R-:W-:-:S04]  /*0110*/  PRMT R0, R5, 0x8880, RZ ;  /* 0x0000888005007816 */ /* 0x000fc800000000ff */
[----:B------:R-:W-:-:S04]  /*0120*/  PRMT R0, R0, 0x7710, RZ ;  /* 0x0000771000007816 */ /* 0x000fc800000000ff */
[----:B------:R-:W-:Y:S01]  /*0130*/  SHF.R.U32.HI R2, RZ, 0x9, R0 ;  /* 0x00000009ff027819 */ /* 0x000fe20000011600 */
[----:B------:R-:W-:-:S03]  /*0140*/  VIADD R0, R4, 0x1 ;  /* 0x0000000104007836 */ /* 0x000fc60000000000 */
[----:B------:R-:W-:Y:S02]  /*0150*/  LOP3.LUT R6, R2, 0x3f, RZ, 0xc0, !PT ;  /* 0x0000003f02067812 */ /* 0x000fe400078ec0ff */
[----:B------:R-:W-:-:S03]  /*0160*/  LEA.HI R2, R9, R0, RZ, 0x7 ;  /* 0x0000000009027211 */ /* 0x000fc600078f38ff */
[----:B------:R-:W-:Y:S01]  /*0170*/  IMAD.IADD R6, R5, 0x1, R6 ;  /* 0x0000000105067824 */ /* 0x000fe200078e0206 */
[----:B------:R-:W-:Y:S02]  /*0180*/  LOP3.LUT R11, R2, 0xff80, RZ, 0xc0, !PT ;  /* 0x0000ff80020b7812 */ /* 0x000fe400078ec0ff */
[C---:B------:R-:W-:Y:S02]  /*0190*/  LEA.HI R2, R9.reuse, R3, RZ, 0x7 ;  /* 0x0000000309027211 */ /* 0x040fe400078f38ff */
[----:B------:R-:W-:Y:S01]  /*01a0*/  LOP3.LUT R8, R6, 0xc0, RZ, 0xc0, !PT ;  /* 0x000000c006087812 */ /* 0x000fe200078ec0ff */
[----:B------:R-:W-:Y:S01]  /*01b0*/  IMAD.IADD R0, R0, 0x1, -R11 ;  /* 0x0000000100007824 */ /* 0x000fe200078e0a0b */
[----:B------:R-:W-:Y:S02]  /*01c0*/  LEA.HI R6, R9, R7, RZ, 0x7 ;  /* 0x0000000709067211 */ /* 0x000fe400078f38ff */
[----:B------:R-:W-:Y:S01]  /*01d0*/  LOP3.LUT R2, R2, 0xff80, RZ, 0xc0, !PT ;  /* 0x0000ff8002027812 */ /* 0x000fe200078ec0ff */
[----:B------:R-:W-:Y:S01]  /*01e0*/  IMAD.MOV R8, RZ, RZ, -R8 ;  /* 0x000000ffff087224 */ /* 0x000fe200078e0a08 */
[----:B------:R-:W-:-:S02]  /*01f0*/  LOP3.LUT R6, R6, 0xff80, RZ, 0xc0, !PT ;  /* 0x0000ff8006067812 */ /* 0x000fc400078ec0ff */
[----:B------:R-:W-:Y:S01]  /*0200*/  LEA.HI R9, R9, R4, RZ, 0xc ;  /* 0x0000000409097211 */ /* 0x000fe200078f60ff */
[----:B------:R-:W-:Y:S01]  /*0210*/  IMAD.IADD R3, R3, 0x1, -R2 ;  /* 0x0000000103037824 */ /* 0x000fe200078e0a02 */
[----:B------:R-:W-:Y:S01]  /*0220*/  PRMT R8, R8, 0x7710, RZ ;  /* 0x0000771008087816 */ /* 0x000fe200000000ff */
[----:B------:R-:W-:Y:S01]  /*0230*/  IMAD.IADD R7, R7, 0x1, -R6 ;  /* 0x0000000107077824 */ /* 0x000fe200078e0a06 */
[----:B------:R-:W-:Y:S02]  /*0240*/  SHF.R.S32.HI R2, RZ, 0xc, R9 ;  /* 0x0000000cff027819 */ /* 0x000fe40000011409 */
[----:B------:R-:W-:Y:S02]  /*0250*/  IADD3 R6, R5, R8, RZ ;  /* 0x0000000805067210 */ /* 0x000fe40007ffe0ff */
[----:B------:R-:W-:Y:S02]  /*0260*/  PRMT R8, R0, 0x8880, RZ ;  /* 0x0000888000087816 */ /* 0x000fe400000000ff */
[----:B------:R-:W-:-:S02]  /*0270*/  PRMT R9, R3, 0x8880, RZ ;  /* 0x0000888003097816 */ /* 0x000fc400000000ff */
[----:B------:R-:W-:Y:S02]  /*0280*/  LOP3.LUT R6, R6, 0xffff, RZ, 0xc0, !PT ;  /* 0x0000ffff06067812 */ /* 0x000fe400078ec0ff */
[----:B------:R-:W-:Y:S02]  /*0290*/  PRMT R10, R7, 0x8880, RZ ;  /* 0x00008880070a7816 */ /* 0x000fe400000000ff */
[----:B------:R-:W-:Y:S02]  /*02a0*/  PRMT R8, R8, 0x7710, RZ ;  /* 0x0000771008087816 */ /* 0x000fe400000000ff */
[----:B------:R-:W-:Y:S02]  /*02b0*/  PRMT R9, R9, 0x7710, RZ ;  /* 0x0000771009097816 */ /* 0x000fe400000000ff */
[----:B------:R-:W-:Y:S02]  /*02c0*/  PRMT R11, R6, 0x8880, RZ ;  /* 0x00008880060b7816 */ /* 0x000fe400000000ff */
[----:B------:R-:W-:-:S02]  /*02d0*/  PRMT R10, R10, 0x7710, RZ ;  /* 0x000077100a0a7816 */ /* 0x000fc400000000ff */
[----:B------:R-:W-:Y:S02]  /*02e0*/  SHF.R.U32.HI R8, RZ, 0x9, R8 ;  /* 0x00000009ff087819 */ /* 0x000fe40000011608 */
[----:B------:R-:W-:Y:S01]  /*02f0*/  SHF.R.U32.HI R6, RZ, 0x9, R9 ;  /* 0x00000009ff067819 */ /* 0x000fe20000011609 */
[----:B------:R-:W-:Y:S01]  /*0300*/  IMAD.MOV.U32 R9, RZ, RZ, R11 ;  /* 0x000000ffff097224 */ /* 0x000fe200078e000b */
[----:B------:R-:W-:Y:S02]  /*0310*/  SHF.R.U32.HI R10, RZ, 0x9, R10 ;  /* 0x00000009ff0a7819 */ /* 0x000fe4000001160a */
[----:B------:R-:W-:Y:S01]  /*0320*/  LOP3.LUT R11, R8, 0x3f, RZ, 0xc0, !PT ;  /* 0x0000003f080b7812 */ /* 0x000fe200078ec0ff */
[----:B------:R-:W-:Y:S01]  /*0330*/  IMAD R9, R9, UR6, R2 ;  /* 0x0000000609097c24 */ /* 0x000fe2000f8e0202 */
[----:B------:R-:W-:Y:S02]  /*0340*/  LOP3.LUT R6, R6, 0x3f, RZ, 0xc0, !PT ;  /* 0x0000003f06067812 */ /* 0x000fe400078ec0ff */
[----:B------:R-:W-:Y:S01]  /*0350*/  LOP3.LUT R10, R10, 0x3f, RZ, 0xc0, !PT ;  /* 0x0000003f0a0a7812 */ /* 0x000fe200078ec0ff */
[----:B------:R-:W-:-:S02]  /*0360*/  IMAD.IADD R11, R0, 0x1, R11 ;  /* 0x00000001000b7824 */ /* 0x000fc400078e020b */
[----:B------:R-:W-:Y:S02]  /*0370*/  IMAD.IADD R6, R3, 0x1, R6 ;  /* 0x0000000103067824 */ /* 0x000fe400078e0206 */
[----:B------:R-:W-:Y:S01]  /*0380*/  IMAD.IADD R10, R7, 0x1, R10 ;  /* 0x00000001070a7824 */ /* 0x000fe200078e020a */
[----:B------:R-:W-:Y:S01]  /*0390*/  LOP3.LUT R11, R11, 0xc0, RZ, 0xc0, !PT ;  /* 0x000000c00b0b7812 */ /* 0x000fe200078ec0ff */
[----:B--2---:R-:W-:Y:S01]  /*03a0*/  IMAD.WIDE R12, R9, 0x4, R16 ;  /* 0x00000004090c7825 */ /* 0x004fe200078e0210 */
[----:B------:R-:W-:Y:S02]  /*03b0*/  LOP3.LUT R8, R6, 0xc0, RZ, 0xc0, !PT ;  /* 0x000000c006087812 */ /* 0x000fe400078ec0ff */
[----:B------:R-:W-:Y:S01]  /*03c0*/  LOP3.LUT R10, R10, 0xc0, RZ, 0xc0, !PT ;  /* 0x000000c00a0a7812 */ /* 0x000fe200078ec0ff */
[----:B------:R-:W-:Y:S01]  /*03d0*/  IMAD.MOV R9, RZ, RZ, -R11 ;  /* 0x000000ffff097224 */ /* 0x000fe200078e0a0b */
[----:B------:R0:W2:Y:S01]  /*03e0*/  LDG.E.EL R6, desc[UR4][R12.64] ;  /* 0x000000040c067981 */ /* 0x0000a2000c2e1900 */
[----:B------:R-:W-:-:S02]  /*03f0*/  IADD3 R8, RZ, -R8, RZ ;  /* 0x80000008ff087210 */ /* 0x000fc40007ffe0ff */
[----:B------:R-:W-:Y:S01]  /*0400*/  IMAD.MOV R10, RZ, RZ, -R10 ;  /* 0x000000ffff0a7224 */ /* 0x000fe200078e0a0a */
[----:B------:R-:W-:Y:S01]  /*0410*/  PRMT R9, R9, 0x7710, RZ ;  /* 0x0000771009097816 */ /* 0x000fe200000000ff */
[----:B------:R0:W-:Y:S01]  /*0420*/  STL.64 [R1+0x20], R12 ;  /* 0x0000200c01007387 */ /* 0x0001e20000100a00 */
[----:B------:R-:W-:Y:S02]  /*0430*/  PRMT R8, R8, 0x7710, RZ ;  /* 0x0000771008087816 */ /* 0x000fe400000000ff */
[----:B------:R-:W-:Y:S01]  /*0440*/  PRMT R10, R10, 0x7710, RZ ;  /* 0x000077100a0a7816 */ /* 0x000fe200000000ff */
[----:B------:R-:W-:Y:S02]  /*0450*/  IMAD.IADD R0, R0, 0x1, R9 ;  /* 0x0000000100007824 */ /* 0x000fe400078e0209 */
[----:B------:R-:W-:Y:S02]  /*0460*/  IMAD.IADD R3, R3, 0x1, R8 ;  /* 0x0000000103037824 */ /* 0x000fe400078e0208 */
[----:B------:R-:W-:Y:S01]  /*0470*/  IMAD.IADD R7, R7, 0x1, R10 ;  /* 0x0000000107077824 */ /* 0x000fe200078e020a */
[----:B0-----:R-:W0:Y:S01]  /*0480*/  LDC.64 R12, c[0x0][0x210] ;  /* 0x00008400ff0c7b82 */ /* 0x001e220000000a00 */
[----:B------:R-:W-:-:S02]  /*0490*/  LOP3.LUT R0, R0, 0xffff, RZ, 0xc0, !PT ;  /* 0x0000ffff00007812 */ /* 0x000fc400078ec0ff */
[----:B------:R-:W-:Y:S02]  /*04a0*/  LOP3.LUT R3, R3, 0xffff, RZ, 0xc0, !PT ;  /* 0x0000ffff03037812 */ /* 0x000fe400078ec0ff */
[----:B------:R-:W-:Y:S02]  /*04b0*/  LOP3.LUT R7, R7, 0xffff, RZ, 0xc0, !PT ;  /* 0x0000ffff07077812 */ /* 0x000fe400078ec0ff */
[----:B------:R-:W-:Y:S02]  /*04c0*/  PRMT R0, R0, 0x8880, RZ ;  /* 0x0000888000007816 */ /* 0x000fe400000000ff */
[----:B------:R-:W-:Y:S02]  /*04d0*/  PRMT R8, R3, 0x8880, RZ ;  /* 0x0000888003087816 */ /* 0x000fe400000000ff */
[----:B------:R-:W-:Y:S01]  /*04e0*/  PRMT R9, R7, 0x8880, RZ ;  /* 0x0000888007097816 */ /* 0x000fe200000000ff */
[----:B------:R-:W-:Y:S01]  /*04f0*/  IMAD.MOV.U32 R3, RZ, RZ, R0 ;  /* 0x000000ffff037224 */ /* 0x000fe200078e0000 */
[----:B------:R-:W-:-:S02]  /*0500*/  MOV R7, R8 ;  /* 0x0000000800077202 */ /* 0x000fc40000000f00 */
[----:B------:R-:W-:Y:S01]  /*0510*/  ISETP.GT.AND P1, PT, R5, 0x3f, PT ;  /* 0x0000003f0500780c */ /* 0x000fe20003f24270 */
[--C-:B------:R-:W-:Y:S02]  /*0520*/  IMAD R3, R3, UR6, R2.reuse ;  /* 0x0000000603037c24 */ /* 0x100fe4000f8e0202 */
[--C-:B------:R-:W-:Y:S02]  /*0530*/  IMAD R7, R7, UR6, R2.reuse ;  /* 0x0000000607077c24 */ /* 0x100fe4000f8e0202 */
[----:B------:R-:W-:Y:S02]  /*0540*/  IMAD R9, R9, UR6, R2 ;  /* 0x0000000609097c24 */ /* 0x000fe4000f8e0202 */
[----:B------:R-:W-:Y:S02]  /*0550*/  VIADD R2, R4, 0xffffffc0 ;  /* 0xffffffc004027836 */ /* 0x000fe40000000000 */
[----:B------:R-:W-:-:S04]  /*0560*/  IMAD.WIDE R26, R3, 0x4, R16 ;  /* 0x00000004031a7825 */ /* 0x000fc800078e0210 */
[--C-:B------:R-:W-:Y:S01]  /*0570*/  IMAD.WIDE R18, R7, 0x4, R16.reuse ;  /* 0x0000000407127825 */ /* 0x100fe200078e0210 */
[----:B------:R-:W-:Y:S01]  /*0580*/  CS2R R14, SRZ ;  /* 0x00000000000e7805 */ /* 0x000fe2000001ff00 */
[----:B------:R-:W3:Y:S02]  /*0590*/  LDG.E.EL R7, desc[UR4][R26.64] ;  /* 0x000000041a077981 */ /* 0x000ee4000c2e1900 */
[----:B------:R-:W-:Y:S02]  /*05a0*/  IMAD.WIDE R16, R9, 0x4, R16 ;  /* 0x0000000409107825 */ /* 0x000fe400078e0210 */
[----:B------:R-:W4:Y:S02]  /*05b0*/  LDG.E.EL R8, desc[UR4][R18.64] ;  /* 0x0000000412087981 */ /* 0x000f24000c2e1900 */
[--C-:B0-----:R-:W-:Y:S02]  /*05c0*/  IMAD.WIDE R2, R2, 0x2, R12.reuse ;  /* 0x0000000202027825 */ /* 0x101fe400078e020c */
[----:B------:R-:W4:Y:S02]  /*05d0*/  LDG.E.EL R9, desc[UR4][R16.64] ;  /* 0x0000000410097981 */ /* 0x000f24000c2e1900 */
[----:B------:R-:W-:-:S02]  /*05e0*/  IMAD.WIDE R12, R4, 0x2, R12 ;  /* 0x00000002040c7825 */ /* 0x000fc400078e020c */
[----:B------:R0:W5:Y:S04]  /*05f0*/  @P1 LDG.E.64 R14, desc[UR4][R2.64] ;  /* 0x00000004020e1981 */ /* 0x000168000c1e1b00 */
[----:B------:R-:W5:Y:S01]  /*0600*/  LDG.E.64 R12, desc[UR4][R12.64] ;  /* 0x000000040c0c7981 */ /* 0x000f62000c1e1b00 */
[----:B------:R-:W-:Y:S01]  /*0610*/  CS2R R20, SRZ ;  /* 0x0000000000147805 */ /* 0x000fe2000001ff00 */
[----:B------:R-:W-:Y:S01]  /*0620*/  BSSY B0, `(.L_x_0) ;  /* 0x0000045000007945 */ /* 0x000fe20003800000 */
[----:B--2---:R-:W-:-:S04]  /*0630*/  @P1 IMAD.MOV.U32 R21, RZ, RZ, R6 ;  /* 0x000000ffff151224 */ /* 0x004fc800078e0006 */
[----:B------:R-:W-:-:S06]  /*0640*/  FMUL R23, R21, 0.63661974668502807617 ;  /* 0x3f22f98315177820 */ /* 0x000fcc0000400000 */
[----:B------:R-:W1:Y:S01]  /*0650*/  F2I.FTZ.NTZ R23, R23 ;  /* 0x0000001700177305 */ /* 0x000e620000213100 */
[----:B------:R-:W-:-:S05]  /*0660*/  FADD.FTZ R0, |R21|, -RZ ;  /* 0x800000ff15007221 */ /* 0x000fca0000010200 */
[----:B------:R-:W-:Y:S02]  /*0670*/  FSETP.GE.AND P0, PT, R0, 105615, PT ;  /* 0x47ce47800000780b */ /* 0x000fe40003f06000 */
[----:B-1----:R-:W-:-:S05]  /*0680*/  I2FP.F32.S32 R22, R23 ;  /* 0x0000001700167245 */ /* 0x002fca0000201400 */
[----:B------:R-:W-:-:S04]  /*0690*/  FFMA.FTZ R11, R22, -1.5707962512969970703, R21 ;  /* 0xbfc90fda160b7823 */ /* 0x000fc80000010015 */
[----:B------:R-:W-:Y:S01]  /*06a0*/  FFMA.FTZ R29, R22, -7.5497894158615963534e-08, R11 ;  /* 0xb3a22168161d7823 */ /* 0x000fe2000001000b */
[----:B------:R-:W-:-:S03]  /*06b0*/  CS2R R10, SRZ ;  /* 0x00000000000a7805 */ /* 0x000fc6000001ff00 */
[----:B------:R-:W-:Y:S01]  /*06c0*/  FFMA.FTZ R29, R22, -5.3903029534742383927e-15, R29 ;  /* 0xa7c234c5161d7823 */ /* 0x000fe2000001001d */
[----:B---3--:R-:W-:Y:S02]  /*06d0*/  @P1 IMAD.MOV.U32 R10, RZ, RZ, R7 ;  /* 0x000000ffff0a1224 */ /* 0x008fe400078e0007 */
[----:B----4-:R-:W-:Y:S02]  /*06e0*/  @P1 IMAD.MOV.U32 R11, RZ, RZ, R8 ;  /* 0x000000ffff0b1224 */ /* 0x010fe400078e0008 */
[----:B------:R-:W-:Y:S01]  /*06f0*/  @P1 IMAD.MOV.U32 R20, RZ, RZ, R9 ;  /* 0x000000ffff141224 */ /* 0x000fe200078e0009 */
[----:B0-----:R-:W-:Y:S06]  /*0700*/  @!P0 BRA `(.L_x_1) ;  /* 0x0000000000d88947 */ /* 0x001fec0003800000 */
[----:B------:R-:W-:-:S13]  /*0710*/  FSETP.NEU.AND P0, PT, R0, +INF , PT ;  /* 0x7f8000000000780b */ /* 0x000fda0003f0d000 */
[----:B------:R-:W-:Y:S01]  /*0720*/  @!P0 FMUL.FTZ R29, RZ, R21 ;  /* 0x00000015ff1d8220 */ /* 0x000fe20000410000 */
[----:B------:R-:W-:Y:S01]  /*0730*/  @!P0 MOV R23, RZ ;  /* 0x000000ff00178202 */ /* 0x000fe20000000f00 */
[----:B------:R-:W-:Y:S06]  /*0740*/  @!P0 BRA `(.L_x_1) ;  /* 0x0000000000c88947 */ /* 0x000fec0003800000 */
[----:B------:R-:W-:Y:S01]  /*0750*/  IMAD.SHL.U32 R24, R21, 0x100, RZ ;  /* 0x0000010015187824 */ /* 0x000fe200078e00ff */
[----:B------:R-:W-:Y:S01]  /*0760*/  CS2R R22, SRZ ;  /* 0x0000000000167805 */ /* 0x000fe2000001ff00 */
[----:B------:R-:W-:Y:S01]  /*0770*/  IMAD.MOV.U32 R25, RZ, RZ, RZ ;  /* 0x000000ffff197224 */ /* 0x000fe200078e00ff */
[----:B------:R-:W-:Y:S01]  /*0780*/  ULDC.64 UR6, c[0x4][0x8] ;  /* 0x0100020000067ab9 */ /* 0x000fe20000000a00 */
[----:B------:R-:W-:Y:S01]  /*0790*/  IMAD.MOV.U32 R0, RZ, RZ, R1 ;  /* 0x000000ffff007224 */ /* 0x000fe200078e0001 */
[----:B------:R-:W-:-:S07]  /*07a0*/  LOP3.LUT R24, R24, 0x80000000, RZ, 0xfc, !PT ;  /* 0x8000000018187812 */ /* 0x000fce00078efcff */
.L_x_2:
[----:B------:R-:W-:-:S04]  /*07b0*/  IADD3 R2, P0, R22, UR6, RZ ;  /* 0x0000000616027c10 */ /* 0x000fc8000ff1e0ff */
[----:B------:R-:W-:-:S05]  /*07c0*/  IADD3.X R3, R23, UR7, RZ, P0, !PT ;  /* 0x0000000717037c10 */ /* 0x000fca00087fe4ff */
[----:B------:R0:W2:Y:S01]  /*07d0*/  LDG.E.CONSTANT R28, desc[UR4][R2.64] ;  /* 0x00000004021c7981 */ /* 0x0000a2000c1e9900 */
[----:B------:R-:W-:-:S04]  /*07e0*/  IADD3 R22, P2, R22, 0x4, RZ ;  /* 0x0000000416167810 */ /* 0x000fc80007f5e0ff */
[----:B------:R-:W-:Y:S02]  /*07f0*/  ISETP.NE.U32.AND P0, PT, R22, 0x18, PT ;  /* 0x000000181600780c */ /* 0x000fe40003f05070 */
[----:B------:R-:W-:Y:S01]  /*0800*/  IADD3.X R23, RZ, R23, RZ, P2, !PT ;  /* 0x00000017ff177210 */ /* 0x000fe200017fe4ff */
[----:B0-----:R-:W-:-:S03]  /*0810*/  IMAD.MOV.U32 R2, RZ, RZ, R25 ;  /* 0x000000ffff027224 */ /* 0x001fc600078e0019 */
[----:B------:R-:W-:Y:S01]  /*0820*/  ISETP.NE.AND.EX P0, PT, R23, RZ, PT, P0 ;  /* 0x000000ff1700720c */ /* 0x000fe20003f05300 */
[----:B------:R-:W-:Y:S02]  /*0830*/  IMAD.MOV.U32 R3, RZ, RZ, RZ ;  /* 0x000000ffff037224 */ /* 0x000fe400078e00ff */
[----:B--2---:R-:W-:-:S04]  /*0840*/  IMAD.WIDE.U32 R2, R24, R28, R2 ;  /* 0x0000001c18027225 */ /* 0x004fc800078e0002 */
[----:B------:R-:W-:Y:S01]  /*0850*/  IMAD.MOV.U32 R25, RZ, RZ, R3 ;  /* 0x000000ffff197224 */ /* 0x000fe200078e0003 */
[----:B------:R0:W-:Y:S02]  /*0860*/  STL [R0], R2 ;  /* 0x0000000200007387 */ /* 0x0001e40000100800 */
[----:B0-----:R-:W-:-:S03]  /*0870*/  VIADD R0, R0, 0x4 ;  /* 0x0000000400007836 */ /* 0x001fc60000000000 */
[----:B------:R-:W-:Y:S05]  /*0880*/  @P0 BRA `(.L_x_2) ;  /* 0xfffffffc00c80947 */ /* 0x000fea000383ffff */
[----:B------:R-:W-:Y:S01]  /*0890*/  SHF.R.U32.HI R23, RZ, 0x17, R21 ;  /* 0x00000017ff177819 */ /* 0x000fe20000011615 */
[----:B------:R0:W-:Y:S01]  /*08a0*/  STL [R1+0x18], R25 ;  /* 0x0000181901007387 */ /* 0x0001e20000100800 */
[----:B------:R-:W-:Y:S02]  /*08b0*/  LOP3.LUT P0, RZ, R21, 0xf800000, RZ, 0xc0, !PT ;  /* 0x0f80000015ff7812 */ /* 0x000fe4000780c0ff */
[----:B------:R-:W-:-:S05]  /*08c0*/  LOP3.LUT R0, R23, 0xe0, RZ, 0xc0, !PT ;  /* 0x000000e017007812 */ /* 0x000fca00078ec0ff */
[----:B------:R-:W-:-:S05]  /*08d0*/  VIADD R0, R0, 0xffffff80 ;  /* 0xffffff8000007836 */ /* 0x000fca0000000000 */
[----:B------:R-:W-:-:S05]  /*08e0*/  SHF.R.U32.HI R0, RZ, 0x5, R0 ;  /* 0x00000005ff007819 */ /* 0x000fca0000011600 */
[----:B------:R-:W-:-:S05]  /*08f0*/  IMAD R24, R0, -0x4, R1 ;  /* 0xfffffffc00187824 */ /* 0x000fca00078e0201 */
[----:B------:R-:W2:Y:S04]  /*0900*/  LDL R3, [R24+0x14] ;  /* 0x0000140018037983 */ /* 0x000ea80000100800 */
[----:B------:R-:W2:Y:S04]  /*0910*/  LDL R0, [R24+0x18] ;  /* 0x0000180018007983 */ /* 0x000ea80000100800 */
[----:B------:R-:W3:Y:S01]  /*0920*/  @P0 LDL R2, [R24+0x10] ;  /* 0x0000100018020983 */ /* 0x000ee20000100800 */
[----:B------:R-:W-:Y:S01]  /*0930*/  UMOV UR6, 0x54442d19 ;  /* 0x54442d1900067882 */ /* 0x000fe20000000000 */
[----:B------:R-:W-:Y:S01]  /*0940*/  UMOV UR7, 0x3bf921fb ;  /* 0x3bf921fb00077882 */ /* 0x000fe20000000000 */
[----:B--2---:R-:W-:-:S02]  /*0950*/  SHF.L.W.U32.HI R0, R3, R23, R0 ;  /* 0x0000001703007219 */ /* 0x004fc40000010e00 */
[----:B---3--:R-:W-:Y:S02]  /*0960*/  @P0 SHF.L.W.U32.HI R3, R2, R23, R3 ;  /* 0x0000001702030219 */ /* 0x008fe40000010e03 */
[--C-:B------:R-:W-:Y:S02]  /*0970*/  SHF.R.U32.HI R23, RZ, 0x1e, R0.reuse ;  /* 0x0000001eff177819 */ /* 0x100fe40000011600 */
[C---:B------:R-:W-:Y:S01]  /*0980*/  SHF.L.W.U32.HI R22, R3.reuse, 0x2, R0 ;  /* 0x0000000203167819 */ /* 0x040fe20000010e00 */
[----:B------:R-:W-:Y:S01]  /*0990*/  IMAD.SHL.U32 R2, R3, 0x4, RZ ;  /* 0x0000000403027824 */ /* 0x000fe200078e00ff */
[----:B------:R-:W-:Y:S02]  /*09a0*/  ISETP.GE.AND P0, PT, R21, RZ, PT ;  /* 0x000000ff1500720c */ /* 0x000fe40003f06270 */
[----:B------:R-:W-:Y:S02]  /*09b0*/  SHF.R.S32.HI R3, RZ, 0x1f, R22 ;  /* 0x0000001fff037819 */ /* 0x000fe40000011416 */
[----:B------:R-:W-:-:S02]  /*09c0*/  LEA.HI R23, R22, R23, RZ, 0x1 ;  /* 0x0000001716177211 */ /* 0x000fc400078f08ff */
[C---:B------:R-:W-:Y:S02]  /*09d0*/  LOP3.LUT R2, R3.reuse, R2, RZ, 0x3c, !PT ;  /* 0x0000000203027212 */ /* 0x040fe400078e3cff */
[----:B------:R-:W-:Y:S01]  /*09e0*/  LOP3.LUT R3, R3, R22, RZ, 0x3c, !PT ;  /* 0x0000001603037212 */ /* 0x000fe200078e3cff */
[----:B------:R-:W-:Y:S01]  /*09f0*/  IMAD.MOV R0, RZ, RZ, -R23 ;  /* 0x000000ffff007224 */ /* 0x000fe200078e0a17 */
[----:B------:R-:W-:-:S04]  /*0a00*/  LOP3.LUT R21, R22, R21, RZ, 0x3c, !PT ;  /* 0x0000001516157212 */ /* 0x000fc800078e3cff */
[----:B------:R-:W1:Y:S01]  /*0a10*/  I2F.F64.S64 R2, R2 ;  /* 0x0000000200027312 */ /* 0x000e620000301c00 */
[----:B------:R-:W-:Y:S02]  /*0a20*/  ISETP.GE.AND P2, PT, R21, RZ, PT ;  /* 0x000000ff1500720c */ /* 0x000fe40003f46270 */
[----:B------:R-:W-:Y:S01]  /*0a30*/  @!P0 MOV R23, R0 ;  /* 0x0000000000178202 */ /* 0x000fe20000000f00 */
[----:B-1----:R-:W-:-:S06]  /*0a40*/  DMUL R2, R2, UR6 ;  /* 0x0000000602027c28 */ /* 0x002fcc0008000000 */
[----:B------:R-:W1:Y:S02]  /*0a50*/  F2F.F32.F64 R29, R2 ;  /* 0x00000002001d7310 */ /* 0x000e640000301000 */
[----:B01----:R-:W-:-:S07]  /*0a60*/  FSEL R29, -R29, R29, !P2 ;  /* 0x0000001d1d1d7208 */ /* 0x003fce0005000100 */
.L_x_1:
[----:B------:R-:W-:Y:S05]  /*0a70*/  BSYNC B0 ;  /* 0x0000000000007941 */ /* 0x000fea0003800000 */
.L_x_0:
[----:B------:R-:W-:Y:S01]  /*0a80*/  LOP3.LUT R0, R23, 0x1, RZ, 0xc0, !PT ;  /* 0x0000000117007812 */ /* 0x000fe200078ec0ff */
[C---:B------:R-:W-:Y:S01]  /*0a90*/  FMUL R21, R10.reuse, 0.63661974668502807617 ;  /* 0x3f22f9830a157820 */ /* 0x040fe20000400000 */
[----:B------:R-:W-:Y:S01]  /*0aa0*/  FMUL.FTZ R22, R29, R29 ;  /* 0x0000001d1d167220 */ /* 0x000fe20000410000 */
[----:B------:R-:W-:Y:S01]  /*0ab0*/  LOP3.LUT P2, RZ, R23, 0x2, RZ, 0xc0, !PT ;  /* 0x0000000217ff7812 */ /* 0x000fe2000784c0ff */
[----:B------:R-:W-:Y:S01]  /*0ac0*/  FADD.FTZ R23, |R10|, -RZ ;  /* 0x800000ff0a177221 */ /* 0x000fe20000010200 */
[----:B------:R-:W-:Y:S01]  /*0ad0*/  ISETP.NE.U32.AND P0, PT, R0, 0x1, PT ;  /* 0x000000010000780c */ /* 0x000fe20003f05070 */
[----:B------:R-:W-:Y:S01]  /*0ae0*/  IMAD.MOV.U32 R0, RZ, RZ, -0x46b2bead ;  /* 0xb94d4153ff007424 */ /* 0x000fe200078e00ff */
[----:B------:R-:W0:Y:S01]  /*0af0*/  F2I.FTZ.NTZ R21, R21 ;  /* 0x0000001500157305 */ /* 0x000e220000213100 */
[----:B------:R-:W-:Y:S01]  /*0b00*/  IMAD.MOV.U32 R2, RZ, RZ, 0x3c0885e4 ;  /* 0x3c0885e4ff027424 */ /* 0x000fe200078e00ff */
[----:B------:R-:W-:Y:S01]  /*0b10*/  FSEL R29, R29, 1, P0 ;  /* 0x3f8000001d1d7808 */ /* 0x000fe20000000000 */
[----:B------:R-:W-:Y:S08]  /*0b20*/  BSSY B0, `(.L_x_3) ;  /* 0x0000048000007945 */ /* 0x000ff00003800000 */
[----:B------:R-:W-:-:S02]  /*0b30*/  @!P0 IMAD.MOV.U32 R3, RZ, RZ, 0x37cbac00 ;  /* 0x37cbac00ff038424 */ /* 0x000fc400078e00ff */
[----:B------:R-:W-:Y:S02]  /*0b40*/  @!P0 IMAD.MOV.U32 R2, RZ, RZ, 0x3d2aaabb ;  /* 0x3d2aaabbff028424 */ /* 0x000fe400078e00ff */
[C---:B------:R-:W-:Y:S01]  /*0b50*/  @!P0 FFMA.FTZ R0, R22.reuse, R3, -0.0013887860113754868507 ;  /* 0xbab607ed16008423 */ /* 0x040fe20000010003 */
[----:B------:R-:W-:Y:S01]  /*0b60*/  IMAD.MOV.U32 R3, RZ, RZ, -0x41d55558 ;  /* 0xbe2aaaa8ff037424 */ /* 0x000fe200078e00ff */
[----:B------:R-:W-:Y:S02]  /*0b70*/  @!P0 MOV R3, 0xbeffffff ;  /* 0xbeffffff00038802 */ /* 0x000fe40000000f00 */
[----:B------:R-:W-:Y:S01]  /*0b80*/  FSETP.GE.AND P0, PT, R23, 105615, PT ;  /* 0x47ce47801700780b */ /* 0x000fe20003f06000 */
[----:B------:R-:W-:Y:S01]  /*0b90*/  FFMA.FTZ R0, R22, R0, R2 ;  /* 0x0000000016007223 */ /* 0x000fe20000010002 */
[----:B0-----:R-:W-:-:S03]  /*0ba0*/  I2FP.F32.S32 R2, R21 ;  /* 0x0000001500027245 */ /* 0x001fc60000201400 */
[C---:B------:R-:W-:Y:S01]  /*0bb0*/  FFMA.FTZ R3, R22.reuse, R0, R3 ;  /* 0x0000000016037223 */ /* 0x040fe20000010003 */
[----:B------:R-:W-:Y:S01]  /*0bc0*/  FFMA.FTZ R22, R22, R29, RZ ;  /* 0x0000001d16167223 */ /* 0x000fe200000100ff */
[----:B------:R-:W-:-:S03]  /*0bd0*/  FFMA.FTZ R0, R2, -1.5707962512969970703, R10 ;  /* 0xbfc90fda02007823 */ /* 0x000fc6000001000a */
[----:B------:R-:W-:Y:S01]  /*0be0*/  FFMA.FTZ R29, R22, R3, R29 ;  /* 0x00000003161d7223 */ /* 0x000fe2000001001d */
[----:B------:R-:W-:-:S03]  /*0bf0*/  FFMA.FTZ R0, R2, -7.5497894158615963534e-08, R0 ;  /* 0xb3a2216802007823 */ /* 0x000fc60000010000 */
[----:B------:R-:W-:Y:S01]  /*0c00*/  @P2 FFMA.FTZ R29, R29, -1, RZ ;  /* 0xbf8000001d1d2823 */ /* 0x000fe200000100ff */
[----:B------:R-:W-:Y:S01]  /*0c10*/  FFMA.FTZ R28, R2, -5.3903029534742383927e-15, R0 ;  /* 0xa7c234c5021c7823 */ /* 0x000fe20000010000 */
[----:B------:R-:W-:Y:S06]  /*0c20*/  @!P0 BRA `(.L_x_4) ;  /* 0x0000000000dc8947 */ /* 0x000fec0003800000 */
[----:B------:R-:W-:-:S13]  /*0c30*/  FSETP.NEU.AND P0, PT, R23, +INF , PT ;  /* 0x7f8000001700780b */ /* 0x000fda0003f0d000 */
[----:B------:R-:W-:Y:S01]  /*0c40*/  @!P0 FMUL.FTZ R28, RZ, R10 ;  /* 0x0000000aff1c8220 */ /* 0x000fe20000410000 */
[----:B------:R-:W-:Y:S01]  /*0c50*/  @!P0 IMAD.MOV.U32 R21, RZ, RZ, RZ ;  /* 0x000000ffff158224 */ /* 0x000fe200078e00ff */
[----:B------:R-:W-:Y:S06]  /*0c60*/  @!P0 BRA `(.L_x_4) ;  /* 0x0000000000cc8947 */ /* 0x000fec0003800000 */
[----:B------:R-:W-:Y:S01]  /*0c70*/  IMAD.SHL.U32 R23, R10, 0x100, RZ ;  /* 0x000001000a177824 */ /* 0x000fe200078e00ff */
[----:B------:R-:W-:Y:S01]  /*0c80*/  MOV R0, R1 ;  /* 0x0000000100007202 */ /* 0x000fe20000000f00 */
[----:B------:R-:W-:Y:S01]  /*0c90*/  IMAD.MOV.U32 R24, RZ, RZ, RZ ;  /* 0x000000ffff187224 */ /* 0x000fe200078e00ff */
[----:B------:R-:W-:Y:S01]  /*0ca0*/  ULDC.64 UR6, c[0x4][0x8] ;  /* 0x0100020000067ab9 */ /* 0x000fe20000000a00 */
[----:B------:R-:W-:Y:S01]  /*0cb0*/  IMAD.MOV.U32 R21, RZ, RZ, RZ ;  /* 0x000000ffff157224 */ /* 0x000fe200078e00ff */
[----:B------:R-:W-:Y:S01]  /*0cc0*/  LOP3.LUT R23, R23, 0x80000000, RZ, 0xfc, !PT ;  /* 0x8000000017177812 */ /* 0x000fe200078efcff */
[----:B------:R-:W-:-:S07]  /*0cd0*/  IMAD.MOV.U32 R22, RZ, RZ, RZ ;  /* 0x000000ffff167224 */ /* 0x000fce00078e00ff */
.L_x_5:
[----:B------:R-:W-:-:S04]  /*0ce0*/  IADD3 R2, P0, R21, UR6, RZ ;  /* 0x0000000615027c10 */ /* 0x000fc8000ff1e0ff */
[----:B------:R-:W-:-:S05]  /*0cf0*/  IADD3.X R3, R22, UR7, RZ, P0, !PT ;  /* 0x0000000716037c10 */ /* 0x000fca00087fe4ff */
[----:B------:R0:W2:Y:S01]  /*0d00*/  LDG.E.CONSTANT R25, desc[UR4][R2.64] ;  /* 0x0000000402197981 */ /* 0x0000a2000c1e9900 */
[----:B------:R-:W-:-:S04]  /*0d10*/  IADD3 R21, P2, R21, 0x4, RZ ;  /* 0x0000000415157810 */ /* 0x000fc80007f5e0ff */
[----:B------:R-:W-:Y:S01]  /*0d20*/  ISETP.NE.U32.AND P0, PT, R21, 0x18, PT ;  /* 0x000000181500780c */ /* 0x000fe20003f05070 */
[----:B------:R-:W-:Y:S02]  /*0d30*/  IMAD.X R22, RZ, RZ, R22, P2 ;  /* 0x000000ffff167224 */ /* 0x000fe400010e0616 */
        /* <DEDUP_REMOVED lines=11> */
[----:B------:R-:W-:-:S04]  /*0df0*/  LOP3.LUT R0, R21, 0xe0, RZ, 0xc0, !PT ;  /* 0x000000e015007812 */ /* 0x000fc800078ec0ff */
[----:B------:R-:W-:-:S04]  /*0e00*/  IADD3 R0, R0, -0x80, RZ ;  /* 0xffffff8000007810 */ /* 0x000fc80007ffe0ff */
        /* <DEDUP_REMOVED lines=9> */
[----:B------:R-:W-:Y:S02]  /*0ea0*/  ISETP.GE.AND P0, PT, R10, RZ, PT ;  /* 0x000000ff0a00720c */ /* 0x000fe40003f06270 */
[C-C-:B------:R-:W-:Y:S01]  /*0eb0*/  SHF.L.W.U32.HI R21, R3.reuse, 0x2, R0.reuse ;  /* 0x0000000203157819 */ /* 0x140fe20000010e00 */
[----:B------:R-:W-:Y:S01]  /*0ec0*/  IMAD.SHL.U32 R3, R3, 0x4, RZ ;  /* 0x0000000403037824 */ /* 0x000fe200078e00ff */
[----:B------:R-:W-:Y:S02]  /*0ed0*/  SHF.R.U32.HI R0, RZ, 0x1e, R0 ;  /* 0x0000001eff007819 */ /* 0x000fe40000011600 */
[----:B------:R-:W-:Y:S02]  /*0ee0*/  SHF.R.S32.HI R22, RZ, 0x1f, R21 ;  /* 0x0000001fff167819 */ /* 0x000fe40000011415 */
[----:B------:R-:W-:-:S02]  /*0ef0*/  LOP3.LUT R10, R21, R10, RZ, 0x3c, !PT ;  /* 0x0000000a150a7212 */ /* 0x000fc400078e3cff */
[C---:B------:R-:W-:Y:S02]  /*0f00*/  LOP3.LUT R2, R22.reuse, R3, RZ, 0x3c, !PT ;  /* 0x0000000316027212 */ /* 0x040fe400078e3cff */
[----:B------:R-:W-:Y:S02]  /*0f10*/  LOP3.LUT R3, R22, R21, RZ, 0x3c, !PT ;  /* 0x0000001516037212 */ /* 0x000fe400078e3cff */
[----:B------:R-:W-:Y:S02]  /*0f20*/  LEA.HI R21, R21, R0, RZ, 0x1 ;  /* 0x0000000015157211 */ /* 0x000fe400078f08ff */
[----:B------:R-:W-:Y:S02]  /*0f30*/  ISETP.GE.AND P2, PT, R10, RZ, PT ;  /* 0x000000ff0a00720c */ /* 0x000fe40003f46270 */
[----:B------:R-:W1:Y:S01]  /*0f40*/  I2F.F64.S64 R2, R2 ;  /* 0x0000000200027312 */ /* 0x000e620000301c00 */
[----:B------:R-:W-:-:S04]  /*0f50*/  IMAD.MOV R0, RZ, RZ, -R21 ;  /* 0x000000ffff007224 */ /* 0x000fc800078e0a15 */
[----:B------:R-:W-:Y:S01]  /*0f60*/  @!P0 IMAD.MOV.U32 R21, RZ, RZ, R0 ;  /* 0x000000ffff158224 */ /* 0x000fe200078e0000 */
[----:B-1----:R-:W-:-:S06]  /*0f70*/  DMUL R2, R2, UR6 ;  /* 0x0000000602027c28 */ /* 0x002fcc0008000000 */
[----:B------:R-:W1:Y:S02]  /*0f80*/  F2F.F32.F64 R28, R2 ;  /* 0x00000002001c7310 */ /* 0x000e640000301000 */
[----:B01----:R-:W-:-:S07]  /*0f90*/  FSEL R28, -R28, R28, !P2 ;  /* 0x0000001c1c1c7208 */ /* 0x003fce0005000100 */
.L_x_4:
[----:B------:R-:W-:Y:S05]  /*0fa0*/  BSYNC B0 ;  /* 0x0000000000007941 */ /* 0x000fea0003800000 */
.L_x_3:
[----:B------:R-:W-:Y:S01]  /*0fb0*/  LOP3.LUT R0, R21, 0x1, RZ, 0xc0, !PT ;  /* 0x0000000115007812 */ /* 0x000fe200078ec0ff */
[----:B------:R-:W-:Y:S01]  /*0fc0*/  FMUL R10, R11, 0.63661974668502807617 ;  /* 0x3f22f9830b0a7820 */ /* 0x000fe20000400000 */
        /* <DEDUP_REMOVED lines=9> */
[----:B------:R-:W-:Y:S01]  /*1060*/  @!P0 MOV R3, 0x37cbac00 ;  /* 0x37cbac0000038802 */ /* 0x000fe20000000f00 */
[----:B------:R-:W-:-:S04]  /*1070*/  @!P0 IMAD.MOV.U32 R2, RZ, RZ, 0x3d2aaabb ;  /* 0x3d2aaabbff028424 */ /* 0x000fc800078e00ff */
[C---:B------:R-:W-:Y:S01]  /*1080*/  @!P0 FFMA.FTZ R0, R22.reuse, R3, -0.0013887860113754868507 ;  /* 0xbab607ed16008423 */ /* 0x040fe20000010003 */
[----:B------:R-:W-:Y:S02]  /*1090*/  IMAD.MOV.U32 R3, RZ, RZ, -0x41d55558 ;  /* 0xbe2aaaa8ff037424 */ /* 0x000fe400078e00ff */
[----:B------:R-:W-:Y:S01]  /*10a0*/  @!P0 IMAD.MOV.U32 R3, RZ, RZ, -0x41000001 ;  /* 0xbeffffffff038424 */ /* 0x000fe200078e00ff */
        /* <DEDUP_REMOVED lines=16> */
[----:B------:R-:W-:Y:S01]  /*11b0*/  HFMA2.MMA R23, -RZ, RZ, 0, 0 ;  /* 0x00000000ff177435 */ /* 0x000fe200000001ff */
[----:B------:R-:W-:Y:S01]  /*11c0*/  IMAD.MOV.U32 R10, RZ, RZ, RZ ;  /* 0x000000ffff0a7224 */ /* 0x000fe200078e00ff */
[----:B------:R-:W-:Y:S01]  /*11d0*/  ULDC.64 UR6, c[0x4][0x8] ;  /* 0x0100020000067ab9 */ /* 0x000fe20000000a00 */
[----:B------:R-:W-:Y:S01]  /*11e0*/  IMAD.MOV.U32 R21, RZ, RZ, RZ ;  /* 0x000000ffff157224 */ /* 0x000fe200078e00ff */
[----:B------:R-:W-:Y:S01]  /*11f0*/  LOP3.LUT R22, R22, 0x80000000, RZ, 0xfc, !PT ;  /* 0x8000000016167812 */ /* 0x000fe200078efcff */
[----:B------:R-:W-:-:S07]  /*1200*/  IMAD.MOV.U32 R0, RZ, RZ, R1 ;  /* 0x000000ffff007224 */ /* 0x000fce00078e0001 */
.L_x_8:
        /* <DEDUP_REMOVED lines=33> */
[----:B------:R-:W-:-:S02]  /*1420*/  LOP3.LUT R11, R10, R11, RZ, 0x3c, !PT ;  /* 0x0000000b0a0b7212 */ /* 0x000fc400078e3cff */
[C---:B------:R-:W-:Y:S02]  /*1430*/  LOP3.LUT R2, R3.reuse, R2, RZ, 0x3c, !PT ;  /* 0x0000000203027212 */ /* 0x040fe400078e3cff */
[----:B------:R-:W-:Y:S02]  /*1440*/  LOP3.LUT R3, R3, R10, RZ, 0x3c, !PT ;  /* 0x0000000a03037212 */ /* 0x000fe400078e3cff */
[----:B------:R-:W-:Y:S02]  /*1450*/  LEA.HI R10, R10, R21, RZ, 0x1 ;  /* 0x000000150a0a7211 */ /* 0x000fe400078f08ff */
[----:B------:R-:W-:Y:S02]  /*1460*/  ISETP.GE.AND P2, PT, R11, RZ, PT ;  /* 0x000000ff0b00720c */ /* 0x000fe40003f46270 */
[----:B------:R-:W1:Y:S01]  /*1470*/  I2F.F64.S64 R2, R2 ;  /* 0x0000000200027312 */ /* 0x000e620000301c00 */
[----:B------:R-:W-:-:S05]  /*1480*/  IMAD.MOV R0, RZ, RZ, -R10 ;  /* 0x000000ffff007224 */ /* 0x000fca00078e0a0a */
[----:B------:R-:W-:Y:S01]  /*1490*/  @!P0 MOV R10, R0 ;  /* 0x00000000000a8202 */ /* 0x000fe20000000f00 */
[----:B-1----:R-:W-:-:S06]  /*14a0*/  DMUL R2, R2, UR6 ;  /* 0x0000000602027c28 */ /* 0x002fcc0008000000 */
[----:B0-----:R-:W0:Y:S02]  /*14b0*/  F2F.F32.F64 R23, R2 ;  /* 0x0000000200177310 */ /* 0x001e240000301000 */
[----:B0-----:R-:W-:-:S07]  /*14c0*/  FSEL R23, -R23, R23, !P2 ;  /* 0x0000001717177208 */ /* 0x001fce0005000100 */
.L_x_7:
[----:B------:R-:W-:Y:S05]  /*14d0*/  BSYNC B0 ;  /* 0x0000000000007941 */ /* 0x000fea0003800000 */
.L_x_6:
[----:B------:R-:W-:Y:S01]  /*14e0*/  LOP3.LUT R0, R10, 0x1, RZ, 0xc0, !PT ;  /* 0x000000010a007812 */ /* 0x000fe200078ec0ff */
[----:B------:R-:W-:Y:S01]  /*14f0*/  FMUL R22, R20, 0.63661974668502807617 ;  /* 0x3f22f98314167820 */ /* 0x000fe20000400000 */
[----:B------:R-:W-:Y:S01]  /*1500*/  FMUL.FTZ R11, R23, R23 ;  /* 0x00000017170b7220 */ /* 0x000fe20000410000 */
[----:B------:R-:W-:Y:S01]  /*1510*/  IMAD.MOV.U32 R2, RZ, RZ, 0x3c0885e4 ;  /* 0x3c0885e4ff027424 */ /* 0x000fe200078e00ff */
[----:B------:R-:W-:Y:S01]  /*1520*/  ISETP.NE.U32.AND P0, PT, R0, 0x1, PT ;  /* 0x000000010000780c */ /* 0x000fe20003f05070 */
[----:B------:R-:W-:Y:S01]  /*1530*/  IMAD.MOV.U32 R0, RZ, RZ, -0x46b2bead ;  /* 0xb94d4153ff007424 */ /* 0x000fe200078e00ff */
[----:B------:R-:W-:Y:S01]  /*1540*/  LOP3.LUT P2, RZ, R10, 0x2, RZ, 0xc0, !PT ;  /* 0x000000020aff7812 */ /* 0x000fe2000784c0ff */
[----:B------:R-:W0:Y:S01]  /*1550*/  F2I.FTZ.NTZ R22, R22 ;  /* 0x0000001600167305 */ /* 0x000e220000213100 */
[----:B------:R-:W-:Y:S09]  /*1560*/  BSSY B0, `(.L_x_9) ;  /* 0x000004a000007945 */ /* 0x000ff20003800000 */
[----:B------:R-:W-:-:S02]  /*1570*/  @!P0 IMAD.MOV.U32 R3, RZ, RZ, 0x37cbac00 ;  /* 0x37cbac00ff038424 */ /* 0x000fc400078e00ff */
[----:B------:R-:W-:Y:S02]  /*1580*/  @!P0 IMAD.MOV.U32 R2, RZ, RZ, 0x3d2aaabb ;  /* 0x3d2aaabbff028424 */ /* 0x000fe400078e00ff */
[C---:B------:R-:W-:Y:S01]  /*1590*/  @!P0 FFMA.FTZ R0, R11.reuse, R3, -0.0013887860113754868507 ;  /* 0xbab607ed0b008423 */ /* 0x040fe20000010003 */
[----:B------:R-:W-:Y:S01]  /*15a0*/  IMAD.MOV.U32 R3, RZ, RZ, -0x41d55558 ;  /* 0xbe2aaaa8ff037424 */ /* 0x000fe200078e00ff */
[----:B------:R-:W-:Y:S02]  /*15b0*/  @!P0 MOV R3, 0xbeffffff ;  /* 0xbeffffff00038802 */ /* 0x000fe40000000f00 */
[----:B------:R-:W-:Y:S01]  /*15c0*/  FFMA.FTZ R10, R11, R0, R2 ;  /* 0x000000000b0a7223 */ /* 0x000fe20000010002 */
[----:B------:R-:W-:Y:S01]  /*15d0*/  FADD.FTZ R2, |R20|, -RZ ;  /* 0x800000ff14027221 */ /* 0x000fe20000010200 */
[----:B------:R-:W-:Y:S02]  /*15e0*/  FSEL R0, R23, 1, P0 ;  /* 0x3f80000017007808 */ /* 0x000fe40000000000 */
[----:B0-----:R-:W-:Y:S01]  /*15f0*/  I2FP.F32.S32 R21, R22 ;  /* 0x0000001600157245 */ /* 0x001fe20000201400 */
[C---:B------:R-:W-:Y:S01]  /*1600*/  FFMA.FTZ R10, R11.reuse, R10, R3 ;  /* 0x0000000a0b0a7223 */ /* 0x040fe20000010003 */
[----:B------:R-:W-:Y:S01]  /*1610*/  FSETP.GE.AND P0, PT, R2, 105615, PT ;  /* 0x47ce47800200780b */ /* 0x000fe20003f06000 */
[----:B------:R-:W-:-:S02]  /*1620*/  FFMA.FTZ R11, R11, R0, RZ ;  /* 0x000000000b0b7223 */ /* 0x000fc400000100ff */
[----:B------:R-:W-:Y:S02]  /*1630*/  FFMA.FTZ R3, R21, -1.5707962512969970703, R20 ;  /* 0xbfc90fda15037823 */ /* 0x000fe40000010014 */
[----:B------:R-:W-:Y:S02]  /*1640*/  FFMA.FTZ R0, R11, R10, R0 ;  /* 0x0000000a0b007223 */ /* 0x000fe40000010000 */
[C---:B------:R-:W-:Y:S02]  /*1650*/  FFMA.FTZ R3, R21.reuse, -7.5497894158615963534e-08, R3 ;  /* 0xb3a2216815037823 */ /* 0x040fe40000010003 */
[----:B------:R-:W-:Y:S02]  /*1660*/  @P2 FFMA.FTZ R0, R0, -1, RZ ;  /* 0xbf80000000002823 */ /* 0x000fe400000100ff */
[----:B------:R-:W-:Y:S02]  /*1670*/  FFMA.FTZ R21, R21, -5.3903029534742383927e-15, R3 ;  /* 0xa7c234c515157823 */ /* 0x000fe40000010003 */
[----:B------:R-:W-:Y:S05]  /*1680*/  @!P0 BRA `(.L_x_10) ;  /* 0x0000000000dc8947 */ /* 0x000fea0003800000 */
        /* <DEDUP_REMOVED lines=11> */
.L_x_11:
        /* <DEDUP_REMOVED lines=44> */
.L_x_10:
[----:B------:R-:W-:Y:S05]  /*1a00*/  BSYNC B0 ;  /* 0x0000000000007941 */ /* 0x000fea0003800000 */
.L_x_9:
[----:B------:R-:W2:Y:S01]  /*1a10*/  LDL.LU.64 R2, [R1+0x20] ;  /* 0x0000200001027983 */ /* 0x000ea20000300a00 */
[----:B------:R-:W-:Y:S01]  /*1a20*/  ISETP.GE.AND P2, PT, R5, 0x40, PT ;  /* 0x000000400500780c */ /* 0x000fe20003f46270 */
[----:B------:R-:W-:Y:S01]  /*1a30*/  IMAD.MOV.U32 R5, RZ, RZ, RZ ;  /* 0x000000ffff057224 */ /* 0x000fe200078e00ff */
[----:B------:R-:W0:Y:S01]  /*1a40*/  LDC.64 R10, c[0x0][0x210] ;  /* 0x00008400ff0a7b82 */ /* 0x000e220000000a00 */
[----:B------:R-:W-:-:S04]  /*1a50*/  LOP3.LUT R25, R22, 0x1, RZ, 0xc0, !PT ;  /* 0x0000000116197812 */ /* 0x000fc800078ec0ff */
[----:B------:R-:W-:-:S06]  /*1a60*/  ISETP.NE.U32.AND P3, PT, R25, 0x1, PT ;  /* 0x000000011900780c */ /* 0x000fcc0003f65070 */
[----:B--2---:R1:W2:Y:S01]  /*1a70*/  @!P2 LDG.E.EL R5, desc[UR4][R2.64] ;  /* 0x000000040205a981 */ /* 0x0042a2000c2e1900 */
[----:B------:R-:W-:Y:S01]  /*1a80*/  MOV R20, RZ ;  /* 0x000000ff00147202 */ /* 0x000fe20000000f00 */
[----:B------:R-:W-:Y:S02]  /*1a90*/  IMAD.MOV.U32 R23, RZ, RZ, RZ ;  /* 0x000000ffff177224 */ /* 0x000fe400078e00ff */
[----:B------:R-:W-:-:S03]  /*1aa0*/  IMAD.MOV.U32 R24, RZ, RZ, RZ ;  /* 0x000000ffff187224 */ /* 0x000fc600078e00ff */
[----:B------:R3:W5:Y:S01]  /*1ab0*/  @!P2 LDG.E.EL R20, desc[UR4][R26.64] ;  /* 0x000000041a14a981 */ /* 0x000762000c2e1900 */
[----:B-1----:R-:W-:-:S03]  /*1ac0*/  VIADD R2, R4, 0x40 ;  /* 0x0000004004027836 */ /* 0x002fc60000000000 */
[----:B------:R1:W5:Y:S01]  /*1ad0*/  @!P2 LDG.E.EL R23, desc[UR4][R18.64] ;  /* 0x000000041217a981 */ /* 0x000362000c2e1900 */
[----:B0-----:R-:W-:Y:S01]  /*1ae0*/  IMAD.WIDE R2, R2, 0x2, R10 ;  /* 0x0000000202027825 */ /* 0x001fe200078e020a */
[----:B------:R-:W-:Y:S02]  /*1af0*/  CS2R R10, SRZ ;  /* 0x00000000000a7805 */ /* 0x000fe4000001ff00 */
[----:B------:R0:W5:Y:S01]  /*1b00*/  @!P2 LDG.E.EL R24, desc[UR4][R16.64] ;  /* 0x000000041018a981 */ /* 0x000162000c2e1900 */
[----:B---3--:R-:W-:-:S03]  /*1b10*/  FMUL.FTZ R27, R21, R21 ;  /* 0x00000015151b7220 */ /* 0x008fc60000410000 */
[----:B------:R3:W5:Y:S01]  /*1b20*/  @!P2 LDG.E.64 R10, desc[UR4][R2.64] ;  /* 0x00000004020aa981 */ /* 0x000762000c1e1b00 */
[----:B-1----:R-:W-:Y:S01]  /*1b30*/  IMAD.MOV.U32 R19, RZ, RZ, 0x3c0885e4 ;  /* 0x3c0885e4ff137424 */ /* 0x002fe200078e00ff */
[----:B------:R-:W-:Y:S01]  /*1b40*/  @!P3 MOV R19, 0x3d2aaabb ;  /* 0x3d2aaabb0013b802 */ /* 0x000fe20000000f00 */
[----:B0-----:R-:W-:Y:S02]  /*1b50*/  IMAD.MOV.U32 R16, RZ, RZ, -0x46b2bead ;  /* 0xb94d4153ff107424 */ /* 0x001fe400078e00ff */
[----:B---3--:R-:W-:-:S04]  /*1b60*/  @!P3 IMAD.MOV.U32 R2, RZ, RZ, 0x37cbac00 ;  /* 0x37cbac00ff02b424 */ /* 0x008fc800078e00ff */
[----:B------:R-:W-:-:S04]  /*1b70*/  @!P3 FFMA.FTZ R16, R27, R2, -0.0013887860113754868507 ;  /* 0xbab607ed1b10b423 */ /* 0x000fc80000010002 */
[----:B------:R-:W-:Y:S01]  /*1b80*/  FFMA.FTZ R19, R27, R16, R19 ;  /* 0x000000101b137223 */ /* 0x000fe20000010013 */
[----:B------:R-:W-:Y:S01]  /*1b90*/  FSEL R16, R21, 1, P3 ;  /* 0x3f80000015107808 */ /* 0x000fe20001800000 */
[----:B------:R-:W-:Y:S02]  /*1ba0*/  IMAD.MOV.U32 R18, RZ, RZ, -0x41d55558 ;  /* 0xbe2aaaa8ff127424 */ /* 0x000fe400078e00ff */
[----:B------:R-:W-:Y:S01]  /*1bb0*/  @!P3 IMAD.MOV.U32 R18, RZ, RZ, -0x41000001 ;  /* 0xbeffffffff12b424 */ /* 0x000fe200078e00ff */
[----:B------:R-:W-:-:S03]  /*1bc0*/  LOP3.LUT P0, RZ, R22, 0x2, RZ, 0xc0, !PT ;  /* 0x0000000216ff7812 */ /* 0x000fc6000780c0ff */
[C---:B------:R-:W-:Y:S01]  /*1bd0*/  FFMA.FTZ R19, R27.reuse, R19, R18 ;  /* 0x000000131b137223 */ /* 0x040fe20000010012 */
[----:B------:R-:W-:Y:S01]  /*1be0*/  FFMA.FTZ R27, R27, R16, RZ ;  /* 0x000000101b1b7223 */ /* 0x000fe200000100ff */
[----:B------:R-:W-:Y:S03]  /*1bf0*/  BSSY B0, `(.L_x_12) ;  /* 0x0000043000007945 */ /* 0x000fe60003800000 */
[----:B------:R-:W-:-:S05]  /*1c00*/  FFMA.FTZ R16, R27, R19, R16 ;  /* 0x000000131b107223 */ /* 0x000fca0000010010 */
[----:B------:R-:W-:Y:S01]  /*1c10*/  @P0 FFMA.FTZ R16, R16, -1, RZ ;  /* 0xbf80000010100823 */ /* 0x000fe200000100ff */
[----:B--2---:R-:W-:-:S06]  /*1c20*/  FMUL R25, R5, 0.63661974668502807617 ;  /* 0x3f22f98305197820 */ /* 0x004fcc0000400000 */
[----:B------:R-:W0:Y:S01]  /*1c30*/  F2I.FTZ.NTZ R25, R25 ;  /* 0x0000001900197305 */ /* 0x000e220000213100 */
[----:B------:R-:W-:-:S05]  /*1c40*/  FADD.FTZ R21, |R5|, -RZ ;  /* 0x800000ff05157221 */ /* 0x000fca0000010200 */
[----:B------:R-:W-:Y:S02]  /*1c50*/  FSETP.GE.AND P3, PT, R21, 105615, PT ;  /* 0x47ce47801500780b */ /* 0x000fe40003f66000 */
[----:B0-----:R-:W-:-:S05]  /*1c60*/  I2FP.F32.S32 R2, R25 ;  /* 0x0000001900027245 */ /* 0x001fca0000201400 */
[----:B------:R-:W-:-:S04]  /*1c70*/  FFMA.FTZ R3, R2, -1.5707962512969970703, R5 ;  /* 0xbfc90fda02037823 */ /* 0x000fc80000010005 */
[----:B------:R-:W-:-:S04]  /*1c80*/  FFMA.FTZ R3, R2, -7.5497894158615963534e-08, R3 ;  /* 0xb3a2216802037823 */ /* 0x000fc80000010003 */
[----:B------:R-:W-:Y:S01]  /*1c90*/  FFMA.FTZ R17, R2, -5.3903029534742383927e-15, R3 ;  /* 0xa7c234c502117823 */ /* 0x000fe20000010003 */
[----:B------:R-:W-:Y:S06]  /*1ca0*/  @!P3 BRA `(.L_x_13) ;  /* 0x0000000000dcb947 */ /* 0x000fec0003800000 */
[----:B------:R-:W-:-:S13]  /*1cb0*/  FSETP.NEU.AND P0, PT, R21, +INF , PT ;  /* 0x7f8000001500780b */ /* 0x000fda0003f0d000 */
[----:B------:R-:W-:Y:S01]  /*1cc0*/  @!P0 FMUL.FTZ R17, RZ, R5 ;  /* 0x00000005ff118220 */ /* 0x000fe20000410000 */
[----:B------:R-:W-:Y:S01]  /*1cd0*/  @!P0 IMAD.MOV.U32 R25, RZ, RZ, RZ ;  /* 0x000000ffff198224 */ /* 0x000fe200078e00ff */
[----:B------:R-:W-:Y:S06]  /*1ce0*/  @!P0 BRA `(.L_x_13) ;  /* 0x0000000000cc8947 */ /* 0x000fec0003800000 */
[----:B------:R-:W-:Y:S01]  /*1cf0*/  SHF.R.U32.HI R19, RZ, 0x17, R5 ;  /* 0x00000017ff137819 */ /* 0x000fe20000011605 */
[----:B------:R-:W-:Y:S01]  /*1d00*/  IMAD.SHL.U32 R25, R5, 0x100, RZ ;  /* 0x0000010005197824 */ /* 0x000fe200078e00ff */
[----:B------:R-:W-:Y:S01]  /*1d10*/  HFMA2.MMA R21, -RZ, RZ, 0, 0 ;  /* 0x00000000ff157435 */ /* 0x000fe200000001ff */
[----:B------:R-:W-:Y:S01]  /*1d20*/  IMAD.MOV.U32 R26, RZ, RZ, RZ ;  /* 0x000000ffff1a7224 */ /* 0x000fe200078e00ff */
[----:B------:R-:W-:Y:S01]  /*1d30*/  LOP3.LUT R2, R19, 0xe0, RZ, 0xc0, !PT ;  /* 0x000000e013027812 */ /* 0x000fe200078ec0ff */
[----:B------:R-:W-:Y:S01]  /*1d40*/  IMAD.MOV.U32 R22, RZ, RZ, RZ ;  /* 0x000000ffff167224 */ /* 0x000fe200078e00ff */
[----:B------:R-:W-:Y:S01]  /*1d50*/  LOP3.LUT R25, R25, 0x80000000, RZ, 0xfc, !PT ;  /* 0x8000000019197812 */ /* 0x000fe200078efcff */
[----:B------:R-:W-:Y:S01]  /*1d60*/  IMAD.MOV.U32 R17, RZ, RZ, R1 ;  /* 0x000000ffff117224 */ /* 0x000fe200078e0001 */
[----:B------:R-:W-:Y:S01]  /*1d70*/  ULDC.64 UR6, c[0x4][0x8] ;  /* 0x0100020000067ab9 */ /* 0x000fe20000000a00 */
[----:B------:R-:W-:-:S05]  /*1d80*/  VIADD R2, R2, 0xffffff80 ;  /* 0xffffff8002027836 */ /* 0x000fca0000000000 */
[----:B------:R-:W-:-:S07]  /*1d90*/  SHF.R.U32.HI R18, RZ, 0x5, R2 ;  /* 0x00000005ff127819 */ /* 0x000fce0000011602 */
.L_x_14:
        /* <DEDUP_REMOVED lines=14> */
[----:B------:R-:W-:Y:S01]  /*1e80*/  LOP3.LUT P0, RZ, R5, 0xf800000, RZ, 0xc0, !PT ;  /* 0x0f80000005ff7812 */ /* 0x000fe2000780c0ff */
[----:B------:R-:W-:Y:S01]  /*1e90*/  IMAD R21, R18, -0x4, R1 ;  /* 0xfffffffc12157824 */ /* 0x000fe200078e0201 */
[----:B------:R0:W-:Y:S04]  /*1ea0*/  STL [R1+0x18], R26 ;  /* 0x0000181a01007387 */ /* 0x0001e80000100800 */
        /* <DEDUP_REMOVED lines=23> */
.L_x_13:
[----:B------:R-:W-:Y:S05]  /*2020*/  BSYNC B0 ;  /* 0x0000000000007941 */ /* 0x000fea0003800000 */
.L_x_12:
[C---:B------:R-:W-:Y:S01]  /*2030*/  LOP3.LUT R2, R25.reuse, 0x1, RZ, 0xc0, !PT ;  /* 0x0000000119027812 */ /* 0x040fe200078ec0ff */
[C---:B-----5:R-:W-:Y:S01]  /*2040*/  FMUL R19, R20.reuse, 0.63661974668502807617 ;  /* 0x3f22f98314137820 */ /* 0x060fe20000400000 */
[----:B------:R-:W-:Y:S01]  /*2050*/  LOP3.LUT P0, RZ, R25, 0x2, RZ, 0xc0, !PT ;  /* 0x0000000219ff7812 */ /* 0x000fe2000780c0ff */
[----:B------:R-:W-:Y:S01]  /*2060*/  FADD.FTZ R25, |R20|, -RZ ;  /* 0x800000ff14197221 */ /* 0x000fe20000010200 */
[----:B------:R-:W-:Y:S01]  /*2070*/  ISETP.NE.U32.AND P3, PT, R2, 0x1, PT ;  /* 0x000000010200780c */ /* 0x000fe20003f65070 */
[----:B------:R-:W-:Y:S01]  /*2080*/  FMUL.FTZ R2, R17, R17 ;  /* 0x0000001111027220 */ /* 0x000fe20000410000 */
[----:B------:R-:W-:Y:S01]  /*2090*/  MOV R3, 0xb94d4153 ;  /* 0xb94d415300037802 */ /* 0x000fe20000000f00 */
[----:B------:R-:W0:Y:S01]  /*20a0*/  F2I.FTZ.NTZ R19, R19 ;  /* 0x0000001300137305 */ /* 0x000e220000213100 */
[----:B------:R-:W-:Y:S01]  /*20b0*/  IMAD.MOV.U32 R18, RZ, RZ, 0x3c0885e4 ;  /* 0x3c0885e4ff127424 */ /* 0x000fe200078e00ff */
[----:B------:R-:W-:Y:S01]  /*20c0*/  BSSY B0, `(.L_x_15) ;  /* 0x0000049000007945 */ /* 0x000fe20003800000 */
[----:B------:R-:W-:-:S07]  /*20d0*/  IMAD.MOV.U32 R21, RZ, RZ, -0x41d55558 ;  /* 0xbe2aaaa8ff157424 */ /* 0x000fce00078e00ff */
[----:B------:R-:W-:Y:S02]  /*20e0*/  @!P3 IMAD.MOV.U32 R5, RZ, RZ, 0x37cbac00 ;  /* 0x37cbac00ff05b424 */ /* 0x000fe400078e00ff */
[----:B------:R-:W-:Y:S02]  /*20f0*/  @!P3 IMAD.MOV.U32 R18, RZ, RZ, 0x3d2aaabb ;  /* 0x3d2aaabbff12b424 */ /* 0x000fe400078e00ff */
[C---:B------:R-:W-:Y:S01]  /*2100*/  @!P3 FFMA.FTZ R3, R2.reuse, R5, -0.0013887860113754868507 ;  /* 0xbab607ed0203b423 */ /* 0x040fe20000010005 */
[----:B------:R-:W-:Y:S01]  /*2110*/  @!P3 IMAD.MOV.U32 R21, RZ, RZ, -0x41000001 ;  /* 0xbeffffffff15b424 */ /* 0x000fe200078e00ff */
[----:B------:R-:W-:Y:S02]  /*2120*/  FSEL R5, R17, 1, P3 ;  /* 0x3f80000011057808 */ /* 0x000fe40001800000 */
        /* <DEDUP_REMOVED lines=13> */
[----:B------:R-:W-:Y:S01]  /*2200*/  @!P0 MOV R19, RZ ;  /* 0x000000ff00138202 */ /* 0x000fe20000000f00 */
[----:B------:R-:W-:Y:S06]  /*2210*/  @!P0 BRA `(.L_x_16) ;  /* 0x0000000000cc8947 */ /* 0x000fec0003800000 */
[----:B------:R-:W-:Y:S01]  /*2220*/  SHF.R.U32.HI R19, RZ, 0x17, R20 ;  /* 0x00000017ff137819 */ /* 0x000fe20000011614 */
[----:B------:R-:W-:Y:S01]  /*2230*/  IMAD.SHL.U32 R25, R20, 0x100, RZ ;  /* 0x0000010014197824 */ /* 0x000fe200078e00ff */
[----:B------:R-:W-:Y:S01]  /*2240*/  MOV R17, R1 ;  /* 0x0000000100117202 */ /* 0x000fe20000000f00 */
[----:B------:R-:W-:Y:S01]  /*2250*/  IMAD.MOV.U32 R26, RZ, RZ, RZ ;  /* 0x000000ffff1a7224 */ /* 0x000fe200078e00ff */
[----:B------:R-:W-:Y:S01]  /*2260*/  LOP3.LUT R2, R19, 0xe0, RZ, 0xc0, !PT ;  /* 0x000000e013027812 */ /* 0x000fe200078ec0ff */
[----:B------:R-:W-:Y:S01]  /*2270*/  IMAD.MOV.U32 R21, RZ, RZ, RZ ;  /* 0x000000ffff157224 */ /* 0x000fe200078e00ff */
[----:B------:R-:W-:Y:S01]  /*2280*/  LOP3.LUT R25, R25, 0x80000000, RZ, 0xfc, !PT ;  /* 0x8000000019197812 */ /* 0x000fe200078efcff */
[----:B------:R-:W-:Y:S01]  /*2290*/  IMAD.MOV.U32 R22, RZ, RZ, RZ ;  /* 0x000000ffff167224 */ /* 0x000fe200078e00ff */
[----:B------:R-:W-:Y:S01]  /*22a0*/  ULDC.64 UR6, c[0x4][0x8] ;  /* 0x0100020000067ab9 */ /* 0x000fe20000000a00 */
[----:B------:R-:W-:-:S05]  /*22b0*/  VIADD R2, R2, 0xffffff80 ;  /* 0xffffff8002027836 */ /* 0x000fca0000000000 */
[----:B------:R-:W-:-:S07]  /*22c0*/  SHF.R.U32.HI R18, RZ, 0x5, R2 ;  /* 0x00000005ff127819 */ /* 0x000fce0000011602 */
.L_x_17:
        /* <DEDUP_REMOVED lines=25> */
[C---:B------:R-:W-:Y:S02]  /*2460*/  SHF.L.W.U32.HI R19, R2.reuse, 0x2, R17 ;  /* 0x0000000202137819 */ /* 0x040fe40000010e11 */
[----:B------:R-:W-:Y:S02]  /*2470*/  SHF.L.U32 R2, R2, 0x2, RZ ;  /* 0x0000000202027819 */ /* 0x000fe400000006ff */
[----:B------:R-:W-:Y:S02]  /*2480*/  SHF.R.S32.HI R3, RZ, 0x1f, R19 ;  /* 0x0000001fff037819 */ /* 0x000fe40000011413 */
[----:B------:R-:W-:-:S02]  /*2490*/  SHF.R.U32.HI R18, RZ, 0x1e, R17 ;  /* 0x0000001eff127819 */ /* 0x000fc40000011611 */
[C---:B------:R-:W-:Y:S02]  /*24a0*/  LOP3.LUT R2, R3.reuse, R2, RZ, 0x3c, !PT ;  /* 0x0000000203027212 */ /* 0x040fe400078e3cff */
[----:B------:R-:W-:Y:S02]  /*24b0*/  LOP3.LUT R3, R3, R19, RZ, 0x3c, !PT ;  /* 0x0000001303037212 */ /* 0x000fe400078e3cff */
[C---:B------:R-:W-:Y:S02]  /*24c0*/  LOP3.LUT R20, R19.reuse, R20, RZ, 0x3c, !PT ;  /* 0x0000001413147212 */ /* 0x040fe400078e3cff */
[----:B------:R-:W-:Y:S02]  /*24d0*/  LEA.HI R19, R19, R18, RZ, 0x1 ;  /* 0x0000001213137211 */ /* 0x000fe400078f08ff */
[----:B------:R-:W1:Y:S01]  /*24e0*/  I2F.F64.S64 R2, R2 ;  /* 0x0000000200027312 */ /* 0x000e620000301c00 */
[----:B------:R-:W-:Y:S02]  /*24f0*/  ISETP.GE.AND P3, PT, R20, RZ, PT ;  /* 0x000000ff1400720c */ /* 0x000fe40003f66270 */
[----:B------:R-:W-:-:S04]  /*2500*/  IMAD.MOV R17, RZ, RZ, -R19 ;  /* 0x000000ffff117224 */ /* 0x000fc800078e0a13 */
[----:B------:R-:W-:Y:S01]  /*2510*/  @!P0 IMAD.MOV.U32 R19, RZ, RZ, R17 ;  /* 0x000000ffff138224 */ /* 0x000fe200078e0011 */
[----:B-1----:R-:W-:-:S06]  /*2520*/  DMUL R2, R2, UR6 ;  /* 0x0000000602027c28 */ /* 0x002fcc0008000000 */
[----:B------:R-:W1:Y:S02]  /*2530*/  F2F.F32.F64 R21, R2 ;  /* 0x0000000200157310 */ /* 0x000e640000301000 */
[----:B01----:R-:W-:-:S07]  /*2540*/  FSEL R17, -R21, R21, !P3 ;  /* 0x0000001515117208 */ /* 0x003fce0005800100 */
.L_x_16:
[----:B------:R-:W-:Y:S05]  /*2550*/  BSYNC B0 ;  /* 0x0000000000007941 */ /* 0x000fea0003800000 */
.L_x_15:
[----:B------:R-:W-:Y:S01]  /*2560*/  LOP3.LUT R2, R19, 0x1, RZ, 0xc0, !PT ;  /* 0x0000000113027812 */ /* 0x000fe200078ec0ff */
[----:B------:R-:W-:Y:S01]  /*2570*/  FMUL R20, R23, 0.63661974668502807617 ;  /* 0x3f22f98317147820 */ /* 0x000fe20000400000 */
[----:B------:R-:W-:Y:S01]  /*2580*/  LOP3.LUT P0, RZ, R19, 0x2, RZ, 0xc0, !PT ;  /* 0x0000000213ff7812 */ /* 0x000fe2000780c0ff */
[----:B------:R-:W-:Y:S01]  /*2590*/  IMAD.MOV.U32 R18, RZ, RZ, 0x3c0885e4 ;  /* 0x3c0885e4ff127424 */ /* 0x000fe200078e00ff */
[----:B------:R-:W-:Y:S01]  /*25a0*/  ISETP.NE.U32.AND P3, PT, R2, 0x1, PT ;  /* 0x000000010200780c */ /* 0x000fe20003f65070 */
[----:B------:R-:W-:Y:S01]  /*25b0*/  FMUL.FTZ R2, R17, R17 ;  /* 0x0000001111027220 */ /* 0x000fe20000410000 */
[----:B------:R-:W-:Y:S01]  /*25c0*/  FADD.FTZ R19, |R23|, -RZ ;  /* 0x800000ff17137221 */ /* 0x000fe20000010200 */
[----:B------:R-:W0:Y:S01]  /*25d0*/  F2I.FTZ.NTZ R20, R20 ;  /* 0x0000001400147305 */ /* 0x000e220000213100 */
[----:B------:R-:W-:Y:S01]  /*25e0*/  IMAD.MOV.U32 R3, RZ, RZ, -0x46b2bead ;  /* 0xb94d4153ff037424 */ /* 0x000fe200078e00ff */
[----:B------:R-:W-:Y:S01]  /*25f0*/  FSEL R17, R17, 1, P3 ;  /* 0x3f80000011117808 */ /* 0x000fe20001800000 */
[----:B------:R-:W-:Y:S07]  /*2600*/  BSSY B0, `(.L_x_18) ;  /* 0x0000048000007945 */ /* 0x000fee0003800000 */
[----:B------:R-:W-:Y:S01]  /*2610*/  @!P3 IMAD.MOV.U32 R21, RZ, RZ, 0x37cbac00 ;  /* 0x37cbac00ff15b424 */ /* 0x000fe200078e00ff */
[----:B------:R-:W-:-:S03]  /*2620*/  @!P3 MOV R18, 0x3d2aaabb ;  /* 0x3d2aaabb0012b802 */ /* 0x000fc60000000f00 */
        /* <DEDUP_REMOVED lines=29> */
.L_x_20:
        /* <DEDUP_REMOVED lines=25> */
[C---:B------:R-:W-:Y:S01]  /*2990*/  SHF.L.W.U32.HI R20, R3.reuse, 0x2, R18 ;  /* 0x0000000203147819 */ /* 0x040fe20000010e12 */
[----:B------:R-:W-:-:S03]  /*29a0*/  IMAD.SHL.U32 R3, R3, 0x4, RZ ;  /* 0x0000000403037824 */ /* 0x000fc600078e00ff */
[----:B------:R-:W-:Y:S02]  /*29b0*/  SHF.R.S32.HI R19, RZ, 0x1f, R20 ;  /* 0x0000001fff137819 */ /* 0x000fe40000011414 */
[----:B------:R-:W-:Y:S02]  /*29c0*/  LOP3.LUT R23, R20, R23, RZ, 0x3c, !PT ;  /* 0x0000001714177212 */ /* 0x000fe400078e3cff */
[C---:B------:R-:W-:Y:S02]  /*29d0*/  LOP3.LUT R2, R19.reuse, R3, RZ, 0x3c, !PT ;  /* 0x0000000313027212 */ /* 0x040fe400078e3cff */
[----:B------:R-:W-:Y:S02]  /*29e0*/  LOP3.LUT R3, R19, R20, RZ, 0x3c, !PT ;  /* 0x0000001413037212 */ /* 0x000fe400078e3cff */
[----:B------:R-:W-:Y:S02]  /*29f0*/  SHF.R.U32.HI R19, RZ, 0x1e, R18 ;  /* 0x0000001eff137819 */ /* 0x000fe40000011612 */
[----:B------:R-:W-:-:S02]  /*2a00*/  ISETP.GE.AND P3, PT, R23, RZ, PT ;  /* 0x000000ff1700720c */ /* 0x000fc40003f66270 */
[----:B------:R-:W1:Y:S01]  /*2a10*/  I2F.F64.S64 R2, R2 ;  /* 0x0000000200027312 */ /* 0x000e620000301c00 */
[----:B------:R-:W-:-:S05]  /*2a20*/  LEA.HI R20, R20, R19, RZ, 0x1 ;  /* 0x0000001314147211 */ /* 0x000fca00078f08ff */
[----:B------:R-:W-:-:S04]  /*2a30*/  IMAD.MOV R18, RZ, RZ, -R20 ;  /* 0x000000ffff127224 */ /* 0x000fc800078e0a14 */
[----:B------:R-:W-:Y:S01]  /*2a40*/  @!P0 IMAD.MOV.U32 R20, RZ, RZ, R18 ;  /* 0x000000ffff148224 */ /* 0x000fe200078e0012 */
[----:B-1----:R-:W-:-:S06]  /*2a50*/  DMUL R2, R2, UR6 ;  /* 0x0000000602027c28 */ /* 0x002fcc0008000000 */
[----:B------:R-:W1:Y:S02]  /*2a60*/  F2F.F32.F64 R21, R2 ;  /* 0x0000000200157310 */ /* 0x000e640000301000 */
[----:B01----:R-:W-:-:S07]  /*2a70*/  FSEL R18, -R21, R21, !P3 ;  /* 0x0000001515127208 */ /* 0x003fce0005800100 */
.L_x_19:
[----:B------:R-:W-:Y:S05]  /*2a80*/  BSYNC B0 ;  /* 0x0000000000007941 */ /* 0x000fea0003800000 */
.L_x_18:
[----:B------:R-:W-:Y:S01]  /*2a90*/  LOP3.LUT R2, R20, 0x1, RZ, 0xc0, !PT ;  /* 0x0000000114027812 */ /* 0x000fe200078ec0ff */
[----:B------:R-:W-:Y:S01]  /*2aa0*/  FMUL R21, R24, 0.63661974668502807617 ;  /* 0x3f22f98318157820 */ /* 0x000fe20000400000 */
[----:B------:R-:W-:Y:S01]  /*2ab0*/  FMUL.FTZ R3, R18, R18 ;  /* 0x0000001212037220 */ /* 0x000fe20000410000 */
[----:B------:R-:W-:Y:S01]  /*2ac0*/  LOP3.LUT P0, RZ, R20, 0x2, RZ, 0xc0, !PT ;  /* 0x0000000214ff7812 */ /* 0x000fe2000780c0ff */
[----:B------:R-:W-:Y:S01]  /*2ad0*/  FADD.FTZ R20, |R24|, -RZ ;  /* 0x800000ff18147221 */ /* 0x000fe20000010200 */
[----:B------:R-:W-:Y:S01]  /*2ae0*/  ISETP.NE.U32.AND P3, PT, R2, 0x1, PT ;  /* 0x000000010200780c */ /* 0x000fe20003f65070 */
[----:B------:R-:W-:Y:S01]  /*2af0*/  IMAD.MOV.U32 R19, RZ, RZ, 0x3c0885e4 ;  /* 0x3c0885e4ff137424 */ /* 0x000fe200078e00ff */
[----:B------:R-:W0:Y:S01]  /*2b00*/  F2I.FTZ.NTZ R21, R21 ;  /* 0x0000001500157305 */ /* 0x000e220000213100 */
[----:B------:R-:W-:Y:S01]  /*2b10*/  MOV R2, 0xb94d4153 ;  /* 0xb94d415300027802 */ /* 0x000fe20000000f00 */
[----:B------:R-:W-:Y:S01]  /*2b20*/  BSSY B0, `(.L_x_21) ;  /* 0x0000048000007945 */ /* 0x000fe20003800000 */
[----:B------:R-:W-:-:S08]  /*2b30*/  FSEL R18, R18, 1, P3 ;  /* 0x3f80000012127808 */ /* 0x000fd00001800000 */
[----:B------:R-:W-:Y:S02]  /*2b40*/  @!P3 IMAD.MOV.U32 R22, RZ, RZ, 0x37cbac00 ;  /* 0x37cbac00ff16b424 */ /* 0x000fe400078e00ff */
[----:B------:R-:W-:Y:S02]  /*2b50*/  @!P3 IMAD.MOV.U32 R19, RZ, RZ, 0x3d2aaabb ;  /* 0x3d2aaabbff13b424 */ /* 0x000fe400078e00ff */
        /* <DEDUP_REMOVED lines=20> */
[----:B------:R-:W-:Y:S01]  /*2ca0*/  CS2R R22, SRZ ;  /* 0x0000000000167805 */ /* 0x000fe2000001ff00 */
[----:B------:R-:W-:Y:S01]  /*2cb0*/  IMAD.MOV.U32 R26, RZ, RZ, RZ ;  /* 0x000000ffff1a7224 */ /* 0x000fe200078e00ff */
[----:B------:R-:W-:Y:S01]  /*2cc0*/  LOP3.LUT R2, R21, 0xe0, RZ, 0xc0, !PT ;  /* 0x000000e015027812 */ /* 0x000fe200078ec0ff */
[----:B------:R-:W-:Y:S01]  /*2cd0*/  IMAD.MOV.U32 R19, RZ, RZ, R1 ;  /* 0x000000ffff137224 */ /* 0x000fe200078e0001 */
[----:B------:R-:W-:Y:S01]  /*2ce0*/  LOP3.LUT R25, R25, 0x80000000, RZ, 0xfc, !PT ;  /* 0x8000000019197812 */ /* 0x000fe200078efcff */
[----:B------:R-:W-:Y:S02]  /*2cf0*/  ULDC.64 UR6, c[0x4][0x8] ;  /* 0x0100020000067ab9 */ /* 0x000fe40000000a00 */
[----:B------:R-:W-:-:S05]  /*2d00*/  VIADD R2, R2, 0xffffff80 ;  /* 0xffffff8002027836 */ /* 0x000fca0000000000 */
[----:B------:R-:W-:-:S07]  /*2d10*/  SHF.R.U32.HI R20, RZ, 0x5, R2 ;  /* 0x00000005ff147819 */ /* 0x000fce0000011602 */
.L_x_23:
[----:B------:R-:W-:-:S04]  /*2d20*/  IADD3 R2, P0, R22, UR6, RZ ;  /* 0x0000000616027c10 */ /* 0x000fc8000ff1e0ff */
[----:B------:R-:W-:-:S05]  /*2d30*/  IADD3.X R3, R23, UR7, RZ, P0, !PT ;  /* 0x0000000717037c10 */ /* 0x000fca00087fe4ff */
[----:B------:R0:W2:Y:S01]  /*2d40*/  LDG.E.CONSTANT R27, desc[UR4][R2.64] ;  /* 0x00000004021b7981 */ /* 0x0000a2000c1e9900 */
[----:B------:R-:W-:-:S04]  /*2d50*/  IADD3 R22, P3, R22, 0x4, RZ ;  /* 0x0000000416167810 */ /* 0x000fc80007f7e0ff */
[----:B------:R-:W-:Y:S01]  /*2d60*/  ISETP.NE.U32.AND P0, PT, R22, 0x18, PT ;  /* 0x000000181600780c */ /* 0x000fe20003f05070 */
[----:B------:R-:W-:Y:S01]  /*2d70*/  IMAD.X R23, RZ, RZ, R23, P3 ;  /* 0x000000ffff177224 */ /* 0x000fe200018e0617 */
[----:B0-----:R-:W-:-:S04]  /*2d80*/  HFMA2.MMA R3, -RZ, RZ, 0, 0 ;  /* 0x00000000ff037435 */ /* 0x001fc800000001ff */
[----:B------:R-:W-:Y:S01]  /*2d90*/  ISETP.NE.AND.EX P0, PT, R23, RZ, PT, P0 ;  /* 0x000000ff1700720c */ /* 0x000fe20003f05300 */
[----:B------:R-:W-:-:S04]  /*2da0*/  IMAD.MOV.U32 R2, RZ, RZ, R26 ;  /* 0x000000ffff027224 */ /* 0x000fc800078e001a */
[----:B--2---:R-:W-:-:S04]  /*2db0*/  IMAD.WIDE.U32 R2, R25, R27, R2 ;  /* 0x0000001b19027225 */ /* 0x004fc800078e0002 */
[----:B------:R-:W-:Y:S01]  /*2dc0*/  IMAD.MOV.U32 R26, RZ, RZ, R3 ;  /* 0x000000ffff1a7224 */ /* 0x000fe200078e0003 */
[----:B------:R0:W-:Y:S02]  /*2dd0*/  STL [R19], R2 ;  /* 0x0000000213007387 */ /* 0x0001e40000100800 */
[----:B0-----:R-:W-:Y:S01]  /*2de0*/  VIADD R19, R19, 0x4 ;  /* 0x0000000413137836 */ /* 0x001fe20000000000 */
[----:B------:R-:W-:Y:S06]  /*2df0*/  @P0 BRA `(.L_x_23) ;  /* 0xfffffffc00c80947 */ /* 0x000fec000383ffff */
        /* <DEDUP_REMOVED lines=24> */
[----:B------:R-:W1:Y:S02]  /*2f80*/  F2F.F32.F64 R22, R2 ;  /* 0x0000000200167310 */ /* 0x000e640000301000 */
[----:B01----:R-:W-:-:S07]  /*2f90*/  FSEL R19, -R22, R22, !P3 ;  /* 0x0000001616137208 */ /* 0x003fce0005800100 */
.L_x_22:
[----:B------:R-:W-:Y:S05]  /*2fa0*/  BSYNC B0 ;  /* 0x0000000000007941 */ /* 0x000fea0003800000 */
.L_x_21:
[----:B------:R-:W-:Y:S01]  /*2fb0*/  LOP3.LUT R2, R21, 0x1, RZ, 0xc0, !PT ;  /* 0x0000000115027812 */ /* 0x000fe200078ec0ff */
[C---:B------:R-:W-:Y:S01]  /*2fc0*/  FMUL R20, R6.reuse, 0.63661974668502807617 ;  /* 0x3f22f98306147820 */ /* 0x040fe20000400000 */
[----:B------:R-:W-:Y:S01]  /*2fd0*/  FADD.FTZ R25, |R6|, -RZ ;  /* 0x800000ff06197221 */ /* 0x000fe20000010200 */
[----:B------:R-:W-:Y:S01]  /*2fe0*/  IMAD.MOV.U32 R3, RZ, RZ, -0x46b2bead ;  /* 0xb94d4153ff037424 */ /* 0x000fe200078e00ff */
[----:B------:R-:W-:Y:S01]  /*2ff0*/  ISETP.NE.U32.AND P3, PT, R2, 0x1, PT ;  /* 0x000000010200780c */ /* 0x000fe20003f65070 */
[C---:B------:R-:W-:Y:S01]  /*3000*/  FMUL.FTZ R2, R19.reuse, R19 ;  /* 0x0000001313027220 */ /* 0x040fe20000410000 */
[----:B------:R-:W-:Y:S01]  /*3010*/  IMAD.MOV.U32 R22, RZ, RZ, 0x3c0885e4 ;  /* 0x3c0885e4ff167424 */ /* 0x000fe200078e00ff */
[----:B------:R-:W0:Y:S01]  /*3020*/  F2I.FTZ.NTZ R20, R20 ;  /* 0x0000001400147305 */ /* 0x000e220000213100 */
[----:B------:R-:W-:Y:S01]  /*3030*/  FSEL R19, R19, 1, P3 ;  /* 0x3f80000013137808 */ /* 0x000fe20001800000 */
[----:B------:R-:W-:Y:S01]  /*3040*/  BSSY B0, `(.L_x_24) ;  /* 0x000004a000007945 */ /* 0x000fe20003800000 */
[----:B------:R-:W-:-:S07]  /*3050*/  LOP3.LUT P0, RZ, R21, 0x2, RZ, 0xc0, !PT ;  /* 0x0000000215ff7812 */ /* 0x000fce000780c0ff */
[----:B------:R-:W-:Y:S02]  /*3060*/  @!P3 IMAD.MOV.U32 R23, RZ, RZ, 0x37cbac00 ;  /* 0x37cbac00ff17b424 */ /* 0x000fe400078e00ff */
        /* <DEDUP_REMOVED lines=30> */
.L_x_26:
        /* <DEDUP_REMOVED lines=12> */
[----:B0-----:R-:W-:-:S03]  /*3310*/  IADD3 R20, R20, 0x4, RZ ;  /* 0x0000000414147810 */ /* 0x001fc60007ffe0ff */
[----:B------:R-:W-:Y:S05]  /*3320*/  @P0 BRA `(.L_x_26) ;  /* 0xfffffffc00c80947 */ /* 0x000fea000383ffff */
[----:B------:R-:W-:Y:S01]  /*3330*/  LOP3.LUT P0, RZ, R6, 0xf800000, RZ, 0xc0, !PT ;  /* 0x0f80000006ff7812 */ /* 0x000fe2000780c0ff */
[----:B------:R-:W-:Y:S01]  /*3340*/  IMAD R24, R21, -0x4, R1 ;  /* 0xfffffffc15187824 */ /* 0x000fe200078e0201 */
[----:B------:R0:W-:Y:S04]  /*3350*/  STL [R1+0x18], R26 ;  /* 0x0000181a01007387 */ /* 0x0001e80000100800 */
[----:B------:R-:W2:Y:S04]  /*3360*/  LDL R21, [R24+0x14] ;  /* 0x0000140018157983 */ /* 0x000ea80000100800 */
[----:B------:R-:W3:Y:S04]  /*3370*/  LDL R3, [R24+0x18] ;  /* 0x0000180018037983 */ /* 0x000ee80000100800 */
[----:B------:R-:W4:Y:S01]  /*3380*/  @P0 LDL R2, [R24+0x10] ;  /* 0x0000100018020983 */ /* 0x000f220000100800 */
[----:B------:R-:W-:Y:S01]  /*3390*/  UMOV UR6, 0x54442d19 ;  /* 0x54442d1900067882 */ /* 0x000fe20000000000 */
[----:B------:R-:W-:Y:S01]  /*33a0*/  UMOV UR7, 0x3bf921fb ;  /* 0x3bf921fb00077882 */ /* 0x000fe20000000000 */
[----:B--2---:R-:W-:Y:S01]  /*33b0*/  IMAD.MOV.U32 R23, RZ, RZ, R21 ;  /* 0x000000ffff177224 */ /* 0x004fe200078e0015 */
[----:B---3--:R-:W-:-:S02]  /*33c0*/  SHF.L.W.U32.HI R20, R21, R22, R3 ;  /* 0x0000001615147219 */ /* 0x008fc40000010e03 */
[----:B----4-:R-:W-:Y:S02]  /*33d0*/  @P0 SHF.L.W.U32.HI R23, R2, R22, R21 ;  /* 0x0000001602170219 */ /* 0x010fe40000010e15 */
        /* <DEDUP_REMOVED lines=16> */
.L_x_25:
[----:B------:R-:W-:Y:S05]  /*34e0*/  BSYNC B0 ;  /* 0x0000000000007941 */ /* 0x000fea0003800000 */
.L_x_24:
[C---:B------:R-:W-:Y:S01]  /*34f0*/  LOP3.LUT R2, R20.reuse, 0x1, RZ, 0xc0, !PT ;  /* 0x0000000114027812 */ /* 0x040fe200078ec0ff */
[----:B------:R-:W-:Y:S01]  /*3500*/  FMUL R22, R7, 0.63661974668502807617 ;  /* 0x3f22f98307167820 */ /* 0x000fe20000400000 */
[C---:B------:R-:W-:Y:S01]  /*3510*/  FMUL.FTZ R3, R21.reuse, R21 ;  /* 0x0000001515037220 */ /* 0x040fe20000410000 */
[----:B------:R-:W-:Y:S01]  /*3520*/  VIADD R6, R20, 0x1 ;  /* 0x0000000114067836 */ /* 0x000fe20000000000 */
[----:B------:R-:W-:Y:S01]  /*3530*/  ISETP.NE.U32.AND P3, PT, R2, 0x1, PT ;  /* 0x000000010200780c */ /* 0x000fe20003f65070 */
[----:B------:R-:W-:Y:S01]  /*3540*/  IMAD.MOV.U32 R2, RZ, RZ, -0x46b2bead ;  /* 0xb94d4153ff027424 */ /* 0x000fe200078e00ff */
[----:B------:R-:W-:Y:S01]  /*3550*/  MOV R23, 0x3c0885e4 ;  /* 0x3c0885e400177802 */ /* 0x000fe20000000f00 */
[----:B------:R-:W0:Y:S01]  /*3560*/  F2I.FTZ.NTZ R22, R22 ;  /* 0x0000001600167305 */ /* 0x000e220000213100 */
[----:B------:R-:W-:Y:S01]  /*3570*/  IMAD.MOV.U32 R20, RZ, RZ, -0x41d55558 ;  /* 0xbe2aaaa8ff147424 */ /* 0x000fe200078e00ff */
[----:B------:R-:W-:Y:S01]  /*3580*/  LOP3.LUT P0, RZ, R6, 0x2, RZ, 0xc0, !PT ;  /* 0x0000000206ff7812 */ /* 0x000fe2000780c0ff */
[----:B------:R-:W-:Y:S01]  /*3590*/  BSSY B0, `(.L_x_27) ;  /* 0x0000049000007945 */ /* 0x000fe20003800000 */
[----:B------:R-:W-:-:S06]  /*35a0*/  FSEL R6, R21, 1, !P3 ;  /* 0x3f80000015067808 */ /* 0x000fcc0005800000 */
[----:B------:R-:W-:Y:S02]  /*35b0*/  @P3 IMAD.MOV.U32 R24, RZ, RZ, 0x37cbac00 ;  /* 0x37cbac00ff183424 */ /* 0x000fe400078e00ff */
[----:B------:R-:W-:Y:S02]  /*35c0*/  @P3 IMAD.MOV.U32 R23, RZ, RZ, 0x3d2aaabb ;  /* 0x3d2aaabbff173424 */ /* 0x000fe400078e00ff */
[----:B------:R-:W-:Y:S01]  /*35d0*/  @P3 FFMA.FTZ R2, R3, R24, -0.0013887860113754868507 ;  /* 0xbab607ed03023423 */ /* 0x000fe20000010018 */
[----:B------:R-:W-:Y:S01]  /*35e0*/  FADD.FTZ R24, |R7|, -RZ ;  /* 0x800000ff07187221 */ /* 0x000fe20000010200 */
[----:B------:R-:W-:Y:S02]  /*35f0*/  @P3 IMAD.MOV.U32 R20, RZ, RZ, -0x41000001 ;  /* 0xbeffffffff143424 */ /* 0x000fe400078e00ff */
[C---:B------:R-:W-:Y:S01]  /*3600*/  FFMA.FTZ R23, R3.reuse, R2, R23 ;  /* 0x0000000203177223 */ /* 0x040fe20000010017 */
[----:B0-----:R-:W-:Y:S02]  /*3610*/  I2FP.F32.S32 R2, R22 ;  /* 0x0000001600027245 */ /* 0x001fe40000201400 */
[----:B------:R-:W-:Y:S01]  /*3620*/  FSETP.GE.AND P3, PT, R24, 105615, PT ;  /* 0x47ce47801800780b */ /* 0x000fe20003f66000 */
[C---:B------:R-:W-:Y:S01]  /*3630*/  FFMA.FTZ R23, R3.reuse, R23, R20 ;  /* 0x0000001703177223 */ /* 0x040fe20000010014 */
[----:B------:R-:W-:Y:S01]  /*3640*/  FFMA.FTZ R3, R3, R6, RZ ;  /* 0x0000000603037223 */ /* 0x000fe200000100ff */
[----:B------:R-:W-:-:S03]  /*3650*/  FFMA.FTZ R21, R2, -1.5707962512969970703, R7 ;  /* 0xbfc90fda02157823 */ /* 0x000fc60000010007 */
[----:B------:R-:W-:Y:S01]  /*3660*/  FFMA.FTZ R6, R3, R23, R6 ;  /* 0x0000001703067223 */ /* 0x000fe20000010006 */
[----:B------:R-:W-:-:S03]  /*3670*/  FFMA.FTZ R21, R2, -7.5497894158615963534e-08, R21 ;  /* 0xb3a2216802157823 */ /* 0x000fc60000010015 */
[----:B------:R-:W-:Y:S01]  /*3680*/  @P0 FFMA.FTZ R6, R6, -1, RZ ;  /* 0xbf80000006060823 */ /* 0x000fe200000100ff */
[----:B------:R-:W-:Y:S02]  /*3690*/  FFMA.FTZ R20, R2, -5.3903029534742383927e-15, R21 ;  /* 0xa7c234c502147823 */ /* 0x000fe40000010015 */
[----:B------:R-:W-:Y:S05]  /*36a0*/  @!P3 BRA `(.L_x_28) ;  /* 0x0000000000dcb947 */ /* 0x000fea0003800000 */
        /* <DEDUP_REMOVED lines=15> */
.L_x_29:
        /* <DEDUP_REMOVED lines=40> */
.L_x_28:
[----:B------:R-:W-:Y:S05]  /*3a20*/  BSYNC B0 ;  /* 0x0000000000007941 */ /* 0x000fea0003800000 */
.L_x_27:
[----:B------:R-:W-:Y:S01]  /*3a30*/  LOP3.LUT R2, R22, 0x1, RZ, 0xc0, !PT ;  /* 0x0000000116027812 */ /* 0x000fe200078ec0ff */
[----:B------:R-:W-:Y:S01]  /*3a40*/  FMUL R21, R8, 0.63661974668502807617 ;  /* 0x3f22f98308157820 */ /* 0x000fe20000400000 */
[----:B------:R-:W-:Y:S01]  /*3a50*/  IADD3 R22, R22, 0x1, RZ ;  /* 0x0000000116167810 */ /* 0x000fe20007ffe0ff */
[----:B------:R-:W-:Y:S01]  /*3a60*/  IMAD.MOV.U32 R3, RZ, RZ, -0x46b2bead ;  /* 0xb94d4153ff037424 */ /* 0x000fe200078e00ff */
[----:B------:R-:W-:Y:S01]  /*3a70*/  ISETP.NE.U32.AND P3, PT, R2, 0x1, PT ;  /* 0x000000010200780c */ /* 0x000fe20003f65070 */
[----:B------:R-:W-:Y:S01]  /*3a80*/  FMUL.FTZ R2, R20, R20 ;  /* 0x0000001414027220 */ /* 0x000fe20000410000 */
[----:B------:R-:W-:Y:S01]  /*3a90*/  LOP3.LUT P0, RZ, R22, 0x2, RZ, 0xc0, !PT ;  /* 0x0000000216ff7812 */ /* 0x000fe2000780c0ff */
[----:B------:R-:W0:Y:S01]  /*3aa0*/  F2I.FTZ.NTZ R21, R21 ;  /* 0x0000001500157305 */ /* 0x000e220000213100 */
[----:B------:R-:W-:Y:S01]  /*3ab0*/  FADD.FTZ R22, |R8|, -RZ ;  /* 0x800000ff08167221 */ /* 0x000fe20000010200 */
[----:B------:R-:W-:Y:S01]  /*3ac0*/  IMAD.MOV.U32 R24, RZ, RZ, 0x3c0885e4 ;  /* 0x3c0885e4ff187424 */ /* 0x000fe200078e00ff */
[----:B------:R-:W-:Y:S01]  /*3ad0*/  BSSY B0, `(.L_x_30) ;  /* 0x000004a000007945 */ /* 0x000fe20003800000 */
[----:B------:R-:W-:-:S06]  /*3ae0*/  IMAD.MOV.U32 R23, RZ, RZ, -0x41d55558 ;  /* 0xbe2aaaa8ff177424 */ /* 0x000fcc00078e00ff */
[----:B------:R-:W-:Y:S02]  /*3af0*/  @P3 IMAD.MOV.U32 R7, RZ, RZ, 0x37cbac00 ;  /* 0x37cbac00ff073424 */ /* 0x000fe400078e00ff */
[----:B------:R-:W-:Y:S02]  /*3b00*/  @P3 IMAD.MOV.U32 R24, RZ, RZ, 0x3d2aaabb ;  /* 0x3d2aaabbff183424 */ /* 0x000fe400078e00ff */
[----:B------:R-:W-:Y:S01]  /*3b10*/  @P3 FFMA.FTZ R3, R2, R7, -0.0013887860113754868507 ;  /* 0xbab607ed02033423 */ /* 0x000fe20000010007 */
[----:B------:R-:W-:Y:S01]  /*3b20*/  @P3 IMAD.MOV.U32 R23, RZ, RZ, -0x41000001 ;  /* 0xbeffffffff173424 */ /* 0x000fe200078e00ff */
[----:B------:R-:W-:Y:S02]  /*3b30*/  FSEL R7, R20, 1, !P3 ;  /* 0x3f80000014077808 */ /* 0x000fe40005800000 */
        /* <DEDUP_REMOVED lines=17> */
[----:B------:R-:W-:Y:S01]  /*3c50*/  MOV R26, RZ ;  /* 0x000000ff001a7202 */ /* 0x000fe20000000f00 */
        /* <DEDUP_REMOVED lines=8> */
.L_x_32:
        /* <DEDUP_REMOVED lines=36> */
[----:B------:R-:W-:-:S05]  /*3f20*/  IADD3 R8, -R21, RZ, RZ ;  /* 0x000000ff15087210 */ /* 0x000fca0007ffe1ff */
[----:B------:R-:W-:Y:S01]  /*3f30*/  @!P0 IMAD.MOV.U32 R21, RZ, RZ, R8 ;  /* 0x000000ffff158224 */ /* 0x000fe200078e0008 */
[----:B-1----:R-:W-:-:S06]  /*3f40*/  DMUL R2, R2, UR6 ;  /* 0x0000000602027c28 */ /* 0x002fcc0008000000 */
[----:B------:R-:W1:Y:S02]  /*3f50*/  F2F.F32.F64 R22, R2 ;  /* 0x0000000200167310 */ /* 0x000e640000301000 */
[----:B01----:R-:W-:-:S07]  /*3f60*/  FSEL R20, -R22, R22, !P3 ;  /* 0x0000001616147208 */ /* 0x003fce0005800100 */
.L_x_31:
[----:B------:R-:W-:Y:S05]  /*3f70*/  BSYNC B0 ;  /* 0x0000000000007941 */ /* 0x000fea0003800000 */
.L_x_30:
[----:B------:R-:W-:Y:S01]  /*3f80*/  LOP3.LUT R2, R21, 0x1, RZ, 0xc0, !PT ;  /* 0x0000000115027812 */ /* 0x000fe200078ec0ff */
[C---:B------:R-:W-:Y:S01]  /*3f90*/  FMUL R22, R9.reuse, 0.63661974668502807617 ;  /* 0x3f22f98309167820 */ /* 0x040fe20000400000 */
[----:B------:R-:W-:Y:S01]  /*3fa0*/  FMUL.FTZ R3, R20, R20 ;  /* 0x0000001414037220 */ /* 0x000fe20000410000 */
[----:B------:R-:W-:Y:S01]  /*3fb0*/  IMAD.MOV.U32 R23, RZ, RZ, 0x3c0885e4 ;  /* 0x3c0885e4ff177424 */ /* 0x000fe200078e00ff */
[----:B------:R-:W-:Y:S01]  /*3fc0*/  ISETP.NE.U32.AND P3, PT, R2, 0x1, PT ;  /* 0x000000010200780c */ /* 0x000fe20003f65070 */
[----:B------:R-:W-:Y:S01]  /*3fd0*/  FADD.FTZ R25, |R9|, -RZ ;  /* 0x800000ff09197221 */ /* 0x000fe20000010200 */
[----:B------:R-:W-:Y:S01]  /*3fe0*/  IMAD.MOV.U32 R2, RZ, RZ, -0x46b2bead ;  /* 0xb94d4153ff027424 */ /* 0x000fe200078e00ff */
[----:B------:R-:W0:Y:S01]  /*3ff0*/  F2I.FTZ.NTZ R22, R22 ;  /* 0x0000001600167305 */ /* 0x000e220000213100 */
[----:B------:R-:W-:Y:S01]  /*4000*/  VIADD R21, R21, 0x1 ;  /* 0x0000000115157836 */ /* 0x000fe20000000000 */
[----:B------:R-:W-:Y:S01]  /*4010*/  BSSY B0, `(.L_x_33) ;  /* 0x000004a000007945 */ /* 0x000fe20003800000 */
[----:B------:R-:W-:-:S03]  /*4020*/  IMAD.MOV.U32 R24, RZ, RZ, -0x41d55558 ;  /* 0xbe2aaaa8ff187424 */ /* 0x000fc600078e00ff */
[----:B------:R-:W-:-:S04]  /*4030*/  LOP3.LUT P0, RZ, R21, 0x2, RZ, 0xc0, !PT ;  /* 0x0000000215ff7812 */ /* 0x000fc8000780c0ff */
[----:B------:R-:W-:Y:S01]  /*4040*/  @P3 IMAD.MOV.U32 R8, RZ, RZ, 0x37cbac00 ;  /* 0x37cbac00ff083424 */ /* 0x000fe200078e00ff */
[----:B------:R-:W-:Y:S01]  /*4050*/  @P3 MOV R23, 0x3d2aaabb ;  /* 0x3d2aaabb00173802 */ /* 0x000fe20000000f00 */
[----:B------:R-:W-:Y:S02]  /*4060*/  @P3 IMAD.MOV.U32 R24, RZ, RZ, -0x41000001 ;  /* 0xbeffffffff183424 */ /* 0x000fe400078e00ff */
[----:B------:R-:W-:Y:S01]  /*4070*/  @P3 FFMA.FTZ R2, R3, R8, -0.0013887860113754868507 ;  /* 0xbab607ed03023423 */ /* 0x000fe20000010008 */
        /* <DEDUP_REMOVED lines=27> */
.L_x_35:
[----:B------:R-:W-:-:S04]  /*4230*/  IADD3 R2, P0, R23, UR6, RZ ;  /* 0x0000000617027c10 */ /* 0x000fc8000ff1e0ff */
[----:B------:R-:W-:-:S05]  /*4240*/  IADD3.X R3, R24, UR7, RZ, P0, !PT ;  /* 0x0000000718037c10 */ /* 0x000fca00087fe4ff */
[----:B------:R0:W2:Y:S01]  /*4250*/  LDG.E.CONSTANT R27, desc[UR4][R2.64] ;  /* 0x00000004021b7981 */ /* 0x0000a2000c1e9900 */
[----:B------:R-:W-:-:S04]  /*4260*/  IADD3 R23, P3, R23, 0x4, RZ ;  /* 0x0000000417177810 */ /* 0x000fc80007f7e0ff */
[----:B------:R-:W-:Y:S01]  /*4270*/  ISETP.NE.U32.AND P0, PT, R23, 0x18, PT ;  /* 0x000000181700780c */ /* 0x000fe20003f05070 */
[----:B------:R-:W-:Y:S01]  /*4280*/  IMAD.X R24, RZ, RZ, R24, P3 ;  /* 0x000000ffff187224 */ /* 0x000fe200018e0618 */
[----:B0-----:R-:W-:Y:S01]  /*4290*/  MOV R3, RZ ;  /* 0x000000ff00037202 */ /* 0x001fe20000000f00 */
[----:B------:R-:W-:-:S03]  /*42a0*/  IMAD.MOV.U32 R2, RZ, RZ, R26 ;  /* 0x000000ffff027224 */ /* 0x000fc600078e001a */
[----:B------:R-:W-:Y:S01]  /*42b0*/  ISETP.NE.AND.EX P0, PT, R24, RZ, PT, P0 ;  /* 0x000000ff1800720c */ /* 0x000fe20003f05300 */
[----:B--2---:R-:W-:-:S04]  /*42c0*/  IMAD.WIDE.U32 R2, R25, R27, R2 ;  /* 0x0000001b19027225 */ /* 0x004fc800078e0002 */
[----:B------:R-:W-:Y:S01]  /*42d0*/  IMAD.MOV.U32 R26, RZ, RZ, R3 ;  /* 0x000000ffff1a7224 */ /* 0x000fe200078e0003 */
[----:B------:R0:W-:Y:S02]  /*42e0*/  STL [R20], R2 ;  /* 0x0000000214007387 */ /* 0x0001e40000100800 */
[----:B0-----:R-:W-:-:S05]  /*42f0*/  VIADD R20, R20, 0x4 ;  /* 0x0000000414147836 */ /* 0x001fca0000000000 */
        /* <DEDUP_REMOVED lines=27> */
.L_x_34:
[----:B------:R-:W-:Y:S05]  /*44b0*/  BSYNC B0 ;  /* 0x0000000000007941 */ /* 0x000fea0003800000 */
.L_x_33:
[----:B------:R-:W-:Y:S01]  /*44c0*/  LOP3.LUT R2, R22, 0x1, RZ, 0xc0, !PT ;  /* 0x0000000116027812 */ /* 0x000fe200078ec0ff */
[----:B------:R-:W-:Y:S01]  /*44d0*/  HADD2.F32 R9, -RZ, R15.H1_H1 ;  /* 0x3000000fff097230 */ /* 0x000fe20000004100 */
[----:B------:R-:W-:Y:S01]  /*44e0*/  ULDC.64 UR6, c[0x0][0x220] ;  /* 0x0000880000067ab9 */ /* 0x000fe20000000a00 */
[----:B------:R-:W-:Y:S01]  /*44f0*/  HADD2.F32 R3, -RZ, R14.H1_H1 ;  /* 0x3000000eff037230 */ /* 0x000fe20000004100 */
[----:B------:R-:W-:Y:S01]  /*4500*/  ISETP.NE.U32.AND P0, PT, R2, 0x1, PT ;  /* 0x000000010200780c */ /* 0x000fe20003f05070 */
[----:B------:R-:W-:Y:S02]  /*4510*/  HADD2.F32 R2, -RZ, R10.H1_H1 ;  /* 0x3000000aff027230 */ /* 0x000fe40000004100 */
[----:B------:R-:W-:Y:S01]  /*4520*/  FFMA R9, R9, -R16, RZ ;  /* 0x8000001009097223 */ /* 0x000fe200000000ff */
[----:B------:R-:W-:Y:S02]  /*4530*/  HADD2.F32 R10, -RZ, R10.H0_H0 ;  /* 0x2000000aff0a7230 */ /* 0x000fe40000004100 */
[----:B------:R-:W-:Y:S01]  /*4540*/  FFMA R3, R3, -R28, RZ ;  /* 0x8000001c03037223 */ /* 0x000fe200000000ff */
[----:B------:R-:W-:-:S02]  /*4550*/  HADD2.F32 R15, -RZ, R15.H0_H0 ;  /* 0x2000000fff0f7230 */ /* 0x000fc40000004100 */
[----:B------:R-:W-:Y:S01]  /*4560*/  FMUL R17, R2, R17 ;  /* 0x0000001102117220 */ /* 0x000fe20000400000 */
[----:B------:R-:W-:Y:S02]  /*4570*/  HADD2.F32 R14, -RZ, R14.H0_H0 ;  /* 0x2000000eff0e7230 */ /* 0x000fe40000004100 */
[----:B------:R-:W-:Y:S01]  /*4580*/  FMUL R5, R10, R5 ;  /* 0x000000050a057220 */ /* 0x000fe20000400000 */
[----:B------:R-:W-:Y:S02]  /*4590*/  HADD2.F32 R10, -RZ, R11.H1_H1 ;  /* 0x3000000bff0a7230 */ /* 0x000fe40000004100 */
[----:B------:R-:W-:Y:S01]  /*45a0*/  FFMA R15, R15, -R0, RZ ;  /* 0x800000000f0f7223 */ /* 0x000fe200000000ff */
[----:B------:R-:W-:Y:S01]  /*45b0*/  FMUL.FTZ R2, R20, R20 ;  /* 0x0000001414027220 */ /* 0x000fe20000410000 */
[----:B------:R-:W-:Y:S01]  /*45c0*/  FFMA R14, R14, -R29, RZ ;  /* 0x8000001d0e0e7223 */ /* 0x000fe200000000ff */
[----:B------:R-:W-:Y:S02]  /*45d0*/  @P0 IMAD.MOV.U32 R23, RZ, RZ, 0x37cbac00 ;  /* 0x37cbac00ff170424 */ /* 0x000fe400078e00ff */
[----:B------:R-:W-:Y:S01]  /*45e0*/  FMUL R0, R10, R19 ;  /* 0x000000130a007220 */ /* 0x000fe20000400000 */
[----:B------:R-:W-:Y:S01]  /*45f0*/  HADD2.F32 R21, -RZ, R11.H0_H0 ;  /* 0x2000000bff157230 */ /* 0x000fe20000004100 */
[----:B------:R-:W-:Y:S01]  /*4600*/  MOV R19, 0x3c0885e4 ;  /* 0x3c0885e400137802 */ /* 0x000fe20000000f00 */
[----:B------:R-:W-:Y:S01]  /*4610*/  VIADD R22, R22, 0x1 ;  /* 0x0000000116167836 */ /* 0x000fe20000000000 */
[----:B------:R-:W-:Y:S01]  /*4620*/  FSEL R3, R3, RZ, P1 ;  /* 0x000000ff03037208 */ /* 0x000fe20000800000 */
[----:B------:R-:W-:Y:S01]  /*4630*/  IMAD.MOV.U32 R11, RZ, RZ, -0x46b2bead ;  /* 0xb94d4153ff0b7424 */ /* 0x000fe200078e00ff */
[----:B------:R-:W-:Y:S01]  /*4640*/  FSEL R10, R17, RZ, !P2 ;  /* 0x000000ff110a7208 */ /* 0x000fe20005000000 */
[----:B------:R-:W-:Y:S01]  /*4650*/  @P0 FFMA.FTZ R11, R2, R23, -0.0013887860113754868507 ;  /* 0xbab607ed020b0423 */ /* 0x000fe20000010017 */
[----:B------:R-:W-:Y:S01]  /*4660*/  @P0 IMAD.MOV.U32 R19, RZ, RZ, 0x3d2aaabb ;  /* 0x3d2aaabbff130424 */ /* 0x000fe200078e00ff */
[----:B------:R-:W-:Y:S01]  /*4670*/  FSEL R9, R9, RZ, P1 ;  /* 0x000000ff09097208 */ /* 0x000fe20000800000 */
[----:B------:R-:W-:Y:S01]  /*4680*/  FMUL R18, R21, R18 ;  /* 0x0000001215127220 */ /* 0x000fe20000400000 */
[----:B------:R-:W-:Y:S01]  /*4690*/  FSEL R0, R0, RZ, !P2 ;  /* 0x000000ff00007208 */ /* 0x000fe20005000000 */
[----:B------:R-:W-:Y:S01]  /*46a0*/  IMAD.MOV.U32 R21, RZ, RZ, -0x41d55558 ;  /* 0xbe2aaaa8ff157424 */ /* 0x000fe200078e00ff */
[----:B------:R-:W-:Y:S01]  /*46b0*/  FSEL R14, R14, RZ, P1 ;  /* 0x000000ff0e0e7208 */ /* 0x000fe20000800000 */
[----:B------:R-:W-:Y:S01]  /*46c0*/  @P0 IMAD.MOV.U32 R21, RZ, RZ, -0x41000001 ;  /* 0xbeffffffff150424 */ /* 0x000fe200078e00ff */
[----:B------:R-:W-:Y:S01]  /*46d0*/  FSEL R5, R5, RZ, !P2 ;  /* 0x000000ff05057208 */ /* 0x000fe20005000000 */
[----:B------:R-:W-:Y:S01]  /*46e0*/  FFMA.FTZ R11, R2, R11, R19 ;  /* 0x0000000b020b7223 */ /* 0x000fe20000010013 */
[----:B------:R-:W-:Y:S01]  /*46f0*/  LOP3.LUT P3, RZ, R22, 0x2, RZ, 0xc0, !PT ;  /* 0x0000000216ff7812 */ /* 0x000fe2000786c0ff */
[----:B------:R-:W-:Y:S01]  /*4700*/  FADD R10, R3, R10 ;  /* 0x0000000a030a7221 */ /* 0x000fe20000000000 */
[----:B------:R-:W-:Y:S01]  /*4710*/  FSEL R20, R20, 1, !P0 ;  /* 0x3f80000014147808 */ /* 0x000fe20004000000 */
[----:B------:R-:W-:Y:S01]  /*4720*/  FADD R3, R9, R0 ;  /* 0x0000000009037221 */ /* 0x000fe20000000000 */
[----:B------:R-:W-:-:S02]  /*4730*/  HADD2.F32 R0, -RZ, R12.H0_H0 ;  /* 0x2000000cff007230 */ /* 0x000fc40000004100 */
[----:B------:R-:W-:Y:S01]  /*4740*/  FADD R5, R14, R5 ;  /* 0x000000050e057221 */ /* 0x000fe20000000000 */
[C---:B------:R-:W-:Y:S01]  /*4750*/  FFMA.FTZ R11, R2.reuse, R11, R21 ;  /* 0x0000000b020b7223 */ /* 0x040fe20000010015 */
[----:B------:R-:W-:Y:S01]  /*4760*/  FFMA.FTZ R17, R2, R20, RZ ;  /* 0x0000001402117223 */ /* 0x000fe200000100ff */
[----:B------:R-:W-:Y:S01]  /*4770*/  FSEL R15, R15, RZ, P1 ;  /* 0x000000ff0f0f7208 */ /* 0x000fe20000800000 */
[----:B------:R-:W-:Y:S01]  /*4780*/  FFMA R5, R0, R6, R5 ;  /* 0x0000000600057223 */ /* 0x000fe20000000005 */
[----:B------:R-:W-:Y:S01]  /*4790*/  FSEL R18, R18, RZ, !P2 ;  /* 0x000000ff12127208 */ /* 0x000fe20005000000 */
[----:B------:R-:W-:Y:S01]  /*47a0*/  FFMA.FTZ R0, R17, R11, R20 ;  /* 0x0000000b11007223 */ /* 0x000fe20000010014 */
[----:B------:R-:W-:Y:S02]  /*47b0*/  HADD2.F32 R9, -RZ, R12.H1_H1 ;  /* 0x3000000cff097230 */ /* 0x000fe40000004100 */
[----:B------:R-:W-:Y:S02]  /*47c0*/  HADD2.F32 R2, -RZ, R13.H0_H0 ;  /* 0x2000000dff027230 */ /* 0x000fe40000004100 */
[----:B------:R-:W-:Y:S01]  /*47d0*/  FADD R15, R15, R18 ;  /* 0x000000120f0f7221 */ /* 0x000fe20000000000 */
[----:B------:R-:W-:-:S02]  /*47e0*/  HADD2.F32 R6, -RZ, R13.H1_H1 ;  /* 0x3000000dff067230 */ /* 0x000fc40000004100 */
[----:B------:R-:W-:Y:S01]  /*47f0*/  @P3 FFMA.FTZ R0, R0, -1, RZ ;  /* 0xbf80000000003823 */ /* 0x000fe200000100ff */
[----:B------:R-:W-:Y:S01]  /*4800*/  FFMA R10, R9, R7, R10 ;  /* 0x00000007090a7223 */ /* 0x000fe2000000000a */
[----:B------:R-:W-:Y:S01]  /*4810*/  FFMA R11, R2, R8, R15 ;  /* 0x00000008020b7223 */ /* 0x000fe2000000000f */
[----:B------:R-:W-:Y:S01]  /*4820*/  SHF.R.S32.HI R7, RZ, 0x1f, R4 ;  /* 0x0000001fff077819 */ /* 0x000fe20000011404 */
[----:B------:R-:W-:Y:S01]  /*4830*/  FFMA R6, R6, R0, R3 ;  /* 0x0000000006067223 */ /* 0x000fe20000000003 */
[----:B------:R-:W-:Y:S02]  /*4840*/  LEA R2, P0, R4, UR6, 0x1 ;  /* 0x0000000604027c11 */ /* 0x000fe4000f8008ff */
[----:B------:R-:W-:Y:S02]  /*4850*/  F2FP.F16.F32.PACK_AB R10, R10, R5 ;  /* 0x000000050a0a723e */ /* 0x000fe400000000ff */
[----:B------:R-:W-:Y:S02]  /*4860*/  LEA.HI.X R3, R4, UR7, R7, 0x1, P0 ;  /* 0x0000000704037c11 */ /* 0x000fe400080f0c07 */
[----:B------:R-:W-:-:S05]  /*4870*/  F2FP.F16.F32.PACK_AB R11, R6, R11 ;  /* 0x0000000b060b723e */ /* 0x000fca00000000ff */
[----:B------:R-:W-:Y:S01]  /*4880*/  STG.E.64 desc[UR4][R2.64], R10 ;  /* 0x0000000a02007986 */ /* 0x000fe2000c101b04 */
[----:B------:R-:W-:Y:S05]  /*4890*/  EXIT ;  /* 0x000000000000794d */ /* 0x000fea0003800000 */
.L_x_36:
[----:B------:R-:W-:-:S00]  /*48a0*/  BRA `(.L_x_36) ;  /* 0xfffffffc00fc7947 */ /* 0x000fc0000383ffff */
[----:B------:R-:W-:-:S00]  /*48b0*/  NOP ;  /* 0x0000000000007918 */ /* 0x000fc00000000000 */
        /* <DEDUP_REMOVED lines=12> */
.L_x_37:


//--------------------- .nv.global.init           --------------------------
	.section	.nv.global.init,"aw",@progbits
	.align	4
.nv.global.init:
	.type		__cudart_i2opi_f,@object
	.size		__cudart_i2opi_f,(_$_str - __cudart_i2opi_f)
__cudart_i2opi_f:
        /*0000*/ 	.byte	0x41, 0x90, 0x43, 0x3c, 0x99, 0x95, 0x62, 0xdb, 0xc0, 0xdd, 0x34, 0xf5, 0xd1, 0x57, 0x27, 0xfc
        /*0010*/ 	.byte	0x29, 0x15, 0x44, 0x4e, 0x6e, 0x83, 0xf9, 0xa2
	.type		_$_str,@object
	.size		_$_str,(.L_0 - _$_str)
_$_str:
        /*0018*/ 	.byte	0x5f, 0x5f, 0x43, 0x55, 0x44, 0x41, 0x5f, 0x46, 0x54, 0x5a, 0x00
.L_0:


//--------------------- .nv.constant0.triton_poi_fused_clone_6 --------------------------
	.section	.nv.constant0.triton_poi_fused_clone_6,"a",@progbits
	.sectionflags	@""
	.align	4
.nv.constant0.triton_poi_fused_clone_6:
	.zero		568
